// auto-generated by cutlass_sweep.gemm — config: {"arch": "sm_90", "cluster_m": 2, "cluster_n": 2, "dtype": "int8", "dtype_b": "int8", "layout": "nt", "stages": 0, "tile_k": 32, "tile_m": 128, "tile_n": 128}
#include "cutlass/cutlass.h"
#include "cutlass/gemm/collective/collective_builder.hpp"
#include "cutlass/gemm/device/gemm_universal_adapter.h"
#include "cutlass/gemm/kernel/gemm_universal.hpp"
#include "cutlass/epilogue/collective/collective_builder.hpp"

using ElemA = int8_t;
using ElemB = int8_t;
using ElemCD = int8_t;
using Acc  = int32_t;
using TileShape    = cute::Shape<cute::_128, cute::_128, cute::_32>;
using ClusterShape = cute::Shape<cute::_2, cute::_2, cute::_1>;

using CollectiveEpilogue = typename cutlass::epilogue::collective::CollectiveBuilder<
    cutlass::arch::Sm90, cutlass::arch::OpClassTensorOp,
    TileShape, ClusterShape,
    cutlass::epilogue::collective::EpilogueTileAuto,
    Acc, Acc,
    ElemCD, cutlass::layout::RowMajor, 128 / cutlass::sizeof_bits<ElemCD>::value,
    ElemCD, cutlass::layout::RowMajor, 128 / cutlass::sizeof_bits<ElemCD>::value,
    cutlass::epilogue::collective::EpilogueScheduleAuto
  >::CollectiveOp;

using CollectiveMainloop = typename cutlass::gemm::collective::CollectiveBuilder<
    cutlass::arch::Sm90, cutlass::arch::OpClassTensorOp,
    ElemA, cutlass::layout::RowMajor, 128 / cutlass::sizeof_bits<ElemA>::value,
    ElemB, cutlass::layout::ColumnMajor, 128 / cutlass::sizeof_bits<ElemB>::value,
    Acc,
    TileShape, ClusterShape,
    cutlass::gemm::collective::StageCountAutoCarveout<static_cast<int>(sizeof(typename CollectiveEpilogue::SharedStorage))>,
    cutlass::gemm::collective::KernelScheduleAuto
  >::CollectiveOp;

using GemmKernel = cutlass::gemm::kernel::GemmUniversal<
    cute::Shape<int,int,int,int>,
    CollectiveMainloop,
    CollectiveEpilogue
>;
using Gemm = cutlass::gemm::device::GemmUniversalAdapter<GemmKernel>;

// Force the device kernel symbol into the cubin without needing a host main.
auto* _anchor = &cutlass::device_kernel<GemmKernel>;


// ===== COMPILED SASS (sm_90a) =====

	.target	sm_90a

	.elftype	@"ET_EXEC"


//--------------------- .note.nv.tkinfo           --------------------------
	.section	.note.nv.tkinfo,"",@"SHT_NOTE"
	.sectionflags	@"SHF_NOTE_NV_TKINFO"
	.tkinfo
        /*0018*/ 	.word	0x00000002
        /*0030*/ 	.string	""
        /*0030*/ 	.string	"ptxas"
        /*0030*/ 	.string	"Cuda compilation tools, release 13.0, V13.0.88"
        /*0030*/ 	.string	"Build cuda_13.0.r13.0/compiler.36424714_0"
        /*0030*/ 	.string	"-arch sm_90a -m 64 "



//--------------------- .note.nv.cuinfo           --------------------------
	.section	.note.nv.cuinfo,"",@"SHT_NOTE"
	.sectionflags	@"SHF_NOTE_NV_CUINFO"
        /*0018*/ 	.short	0x0002
        /*001a*/ 	.short	0x005a
        /*001c*/ 	.short	0x0082
	.zero		2


//--------------------- .nv.info                  --------------------------
	.section	.nv.info,"",@"SHT_CUDA_INFO"
	.align	4


	//----- nvinfo : EIATTR_REGCOUNT
	.align		4
        /*0000*/ 	.byte	0x04, 0x2f
        /*0002*/ 	.short	(.L_15 - .L_14)
	.align		4
.L_14:
        /*0004*/ 	.word	index@(_ZN7cutlass13device_kernelINS_4gemm6kernel13GemmUniversalIN4cute5tupleIJiiiiEEENS1_10collective13CollectiveMmaINS1_34MainloopSm90TmaGmmaWarpSpecializedILi28ENS5_IJNS4_1CILi2EEESB_NSA_ILi1EEEEEENS1_35KernelTmaWarpSpecializedCooperativeEEENS5_IJNSA_ILi128EEESG_NSA_ILi32EEEEEEaNS5_IJlSC_lEEEaSJ_NS4_8TiledMMAINS4_8MMA_AtomIJNS4_4SM904GMMA27MMA_64x128x32_S32S8S8_SS_TNEEEENS4_6LayoutINS5_IJSB_SC_SC_EEENS5_IJSC_NSA_ILi0EEESS_EEEEENS5_IJNS4_10UnderscoreESV_SV_EEEEENS4_23SM90_TMA_LOAD_MULTICASTENS4_14ComposedLayoutINS4_7SwizzleILi1ELi4ELi3EEENS4_18smem_ptr_flag_bitsILi8EEENSQ_INS5_IJNSA_ILi8EEESH_EEENS5_IJSH_SC_EEEEEEEvNS4_8identityESY_S18_vS19_EENS_8epilogue10collective6detail29Sm90TmaWarpSpecializedAdapterINS1C_15DefaultEpilogueIaSJ_SJ_NS1B_6thread17LinearCombinationIaLi1EiiLNS1G_9ScaleType4KindE0ELNS_15FloatRoundStyleE2EaEENS1_15EpilogueDefaultEEEEEvvEEEEvNT_6ParamsE)
        /*0008*/ 	.word	0x000000a8


	//----- nvinfo : EIATTR_FRAME_SIZE
	.align		4
.L_15:
        /*000c*/ 	.byte	0x04, 0x11
        /*000e*/ 	.short	(.L_17 - .L_16)
	.align		4
.L_16:
        /*0010*/ 	.word	index@(_ZN7cutlass13device_kernelINS_4gemm6kernel13GemmUniversalIN4cute5tupleIJiiiiEEENS1_10collective13CollectiveMmaINS1_34MainloopSm90TmaGmmaWarpSpecializedILi28ENS5_IJNS4_1CILi2EEESB_NSA_ILi1EEEEEENS1_35KernelTmaWarpSpecializedCooperativeEEENS5_IJNSA_ILi128EEESG_NSA_ILi32EEEEEEaNS5_IJlSC_lEEEaSJ_NS4_8TiledMMAINS4_8MMA_AtomIJNS4_4SM904GMMA27MMA_64x128x32_S32S8S8_SS_TNEEEENS4_6LayoutINS5_IJSB_SC_SC_EEENS5_IJSC_NSA_ILi0EEESS_EEEEENS5_IJNS4_10UnderscoreESV_SV_EEEEENS4_23SM90_TMA_LOAD_MULTICASTENS4_14ComposedLayoutINS4_7SwizzleILi1ELi4ELi3EEENS4_18smem_ptr_flag_bitsILi8EEENSQ_INS5_IJNSA_ILi8EEESH_EEENS5_IJSH_SC_EEEEEEEvNS4_8identityESY_S18_vS19_EENS_8epilogue10collective6detail29Sm90TmaWarpSpecializedAdapterINS1C_15DefaultEpilogueIaSJ_SJ_NS1B_6thread17LinearCombinationIaLi1EiiLNS1G_9ScaleType4KindE0ELNS_15FloatRoundStyleE2EaEENS1_15EpilogueDefaultEEEEEvvEEEEvNT_6ParamsE)
        /*0014*/ 	.word	0x00000000


	//----- nvinfo : EIATTR_MIN_STACK_SIZE
	.align		4
.L_17:
        /*0018*/ 	.byte	0x04, 0x12
        /*001a*/ 	.short	(.L_19 - .L_18)
	.align		4
.L_18:
        /*001c*/ 	.word	index@(_ZN7cutlass13device_kernelINS_4gemm6kernel13GemmUniversalIN4cute5tupleIJiiiiEEENS1_10collective13CollectiveMmaINS1_34MainloopSm90TmaGmmaWarpSpecializedILi28ENS5_IJNS4_1CILi2EEESB_NSA_ILi1EEEEEENS1_35KernelTmaWarpSpecializedCooperativeEEENS5_IJNSA_ILi128EEESG_NSA_ILi32EEEEEEaNS5_IJlSC_lEEEaSJ_NS4_8TiledMMAINS4_8MMA_AtomIJNS4_4SM904GMMA27MMA_64x128x32_S32S8S8_SS_TNEEEENS4_6LayoutINS5_IJSB_SC_SC_EEENS5_IJSC_NSA_ILi0EEESS_EEEEENS5_IJNS4_10UnderscoreESV_SV_EEEEENS4_23SM90_TMA_LOAD_MULTICASTENS4_14ComposedLayoutINS4_7SwizzleILi1ELi4ELi3EEENS4_18smem_ptr_flag_bitsILi8EEENSQ_INS5_IJNSA_ILi8EEESH_EEENS5_IJSH_SC_EEEEEEEvNS4_8identityESY_S18_vS19_EENS_8epilogue10collective6detail29Sm90TmaWarpSpecializedAdapterINS1C_15DefaultEpilogueIaSJ_SJ_NS1B_6thread17LinearCombinationIaLi1EiiLNS1G_9ScaleType4KindE0ELNS_15FloatRoundStyleE2EaEENS1_15EpilogueDefaultEEEEEvvEEEEvNT_6ParamsE)
        /*0020*/ 	.word	0x00000000
.L_19:


//--------------------- .nv.compat                --------------------------
	.section	.nv.compat,"",@"SHT_CUDA_COMPAT_INFO"
	.align	4
        /*0000*/ 	.byte	0x02, 0x09, 0x01, 0x00, 0x02, 0x02, 0x04, 0x00, 0x02, 0x05, 0x05, 0x00, 0x03, 0x07, 0x01, 0x01
        /*0010*/ 	.byte	0x02, 0x03, 0x01, 0x00, 0x02, 0x06, 0x01, 0x00, 0x04, 0x0b, 0x08, 0x00, 0x00, 0x00, 0x00, 0x00
        /*0020*/ 	.byte	0x00, 0x00, 0x00, 0x00


//--------------------- .nv.info._ZN7cutlass13device_kernelINS_4gemm6kernel13GemmUniversalIN4cute5tupleIJiiiiEEENS1_10collective13CollectiveMmaINS1_34MainloopSm90TmaGmmaWarpSpecializedILi28ENS5_IJNS4_1CILi2EEESB_NSA_ILi1EEEEEENS1_35KernelTmaWarpSpecializedCooperativeEEENS5_IJNSA_ILi128EEESG_NSA_ILi32EEEEEEaNS5_IJlSC_lEEEaSJ_NS4_8TiledMMAINS4_8MMA_AtomIJNS4_4SM904GMMA27MMA_64x128x32_S32S8S8_SS_TNEEEENS4_6LayoutINS5_IJSB_SC_SC_EEENS5_IJSC_NSA_ILi0EEESS_EEEEENS5_IJNS4_10UnderscoreESV_SV_EEEEENS4_23SM90_TMA_LOAD_MULTICASTENS4_14ComposedLayoutINS4_7SwizzleILi1ELi4ELi3EEENS4_18smem_ptr_flag_bitsILi8EEENSQ_INS5_IJNSA_ILi8EEESH_EEENS5_IJSH_SC_EEEEEEEvNS4_8identityESY_S18_vS19_EENS_8epilogue10collective6detail29Sm90TmaWarpSpecializedAdapterINS1C_15DefaultEpilogueIaSJ_SJ_NS1B_6thread17LinearCombinationIaLi1EiiLNS1G_9ScaleType4KindE0ELNS_15FloatRoundStyleE2EaEENS1_15EpilogueDefaultEEEEEvvEEEEvNT_6ParamsE --------------------------
	.section	.nv.info._ZN7cutlass13device_kernelINS_4gemm6kernel13GemmUniversalIN4cute5tupleIJiiiiEEENS1_10collective13CollectiveMmaINS1_34MainloopSm90TmaGmmaWarpSpecializedILi28ENS5_IJNS4_1CILi2EEESB_NSA_ILi1EEEEEENS1_35KernelTmaWarpSpecializedCooperativeEEENS5_IJNSA_ILi128EEESG_NSA_ILi32EEEEEEaNS5_IJlSC_lEEEaSJ_NS4_8TiledMMAINS4_8MMA_AtomIJNS4_4SM904GMMA27MMA_64x128x32_S32S8S8_SS_TNEEEENS4_6LayoutINS5_IJSB_SC_SC_EEENS5_IJSC_NSA_ILi0EEESS_EEEEENS5_IJNS4_10UnderscoreESV_SV_EEEEENS4_23SM90_TMA_LOAD_MULTICASTENS4_14ComposedLayoutINS4_7SwizzleILi1ELi4ELi3EEENS4_18smem_ptr_flag_bitsILi8EEENSQ_INS5_IJNSA_ILi8EEESH_EEENS5_IJSH_SC_EEEEEEEvNS4_8identityESY_S18_vS19_EENS_8epilogue10collective6detail29Sm90TmaWarpSpecializedAdapterINS1C_15DefaultEpilogueIaSJ_SJ_NS1B_6thread17LinearCombinationIaLi1EiiLNS1G_9ScaleType4KindE0ELNS_15FloatRoundStyleE2EaEENS1_15EpilogueDefaultEEEEEvvEEEEvNT_6ParamsE,"",@"SHT_CUDA_INFO"
	.sectionflags	@""
	.align	4


	//----- nvinfo : EIATTR_CUDA_API_VERSION
	.align		4
        /*0000*/ 	.byte	0x04, 0x37
        /*0002*/ 	.short	(.L_21 - .L_20)
.L_20:
        /*0004*/ 	.word	0x00000082


	//----- nvinfo : EIATTR_KPARAM_INFO
	.align		4
.L_21:
        /*0008*/ 	.byte	0x04, 0x17
        /*000a*/ 	.short	(.L_23 - .L_22)
.L_22:
        /*000c*/ 	.word	0x00000000
        /*0010*/ 	.short	0x0000
        /*0012*/ 	.short	0x0070
        /*0014*/ 	.byte	0x00, 0xf0, 0x01, 0x10


	//----- nvinfo : EIATTR_SPARSE_MMA_MASK
	.align		4
.L_23:
        /*0018*/ 	.byte	0x03, 0x50
        /*001a*/ 	.short	0x0000


	//----- nvinfo : EIATTR_MAXREG_COUNT
	.align		4
        /*001c*/ 	.byte	0x03, 0x1b
        /*001e*/ 	.short	0x00a8


	//----- nvinfo : EIATTR_NUM_BARRIERS
	.align		4
        /*0020*/ 	.byte	0x02, 0x4c
        /*0022*/ 	.byte	0x01
	.zero		1


	//----- nvinfo : EIATTR_EXTERNS
	.align		4
        /*0024*/ 	.byte	0x04, 0x0f
        /*0026*/ 	.short	(.L_25 - .L_24)


	//   ....[0]....
	.align		4
.L_24:
        /*0028*/ 	.word	index@(__assertfail)


	//----- nvinfo : EIATTR_MERCURY_ISA_VERSION
	.align		4
.L_25:
        /*002c*/ 	.byte	0x03, 0x5f
        /*002e*/ 	.short	0x0101


	//----- nvinfo : EIATTR_INT_WARP_WIDE_INSTR_OFFSETS
	.align		4
        /*0030*/ 	.byte	0x04, 0x31
        /*0032*/ 	.short	(.L_27 - .L_26)


	//   ....[0]....
.L_26:
        /*0034*/ 	.word	0x000007b0


	//   ....[1]....
        /*0038*/ 	.word	0x000007e0


	//   ....[2]....
        /*003c*/ 	.word	0x000009c0


	//   ....[3]....
        /*0040*/ 	.word	0x00001f10


	//----- nvinfo : EIATTR_COOP_GROUP_MASK_REGIDS
	.align		4
.L_27:
        /*0044*/ 	.byte	0x04, 0x29
        /*0046*/ 	.short	(.L_29 - .L_28)


	//   ....[0]....
.L_28:
        /*0048*/ 	.word	0xffffffff


	//   ....[1]....
        /*004c*/ 	.word	0xffffffff


	//   ....[2]....
        /*0050*/ 	.word	0xffffffff


	//   ....[3]....
        /*0054*/ 	.word	0xffffffff


	//   ....[4]....
        /*0058*/ 	.word	0xffffffff


	//   ....[5]....
        /*005c*/ 	.word	0xffffffff


	//----- nvinfo : EIATTR_COOP_GROUP_INSTR_OFFSETS
	.align		4
.L_29:
        /*0060*/ 	.byte	0x04, 0x28
        /*0062*/ 	.short	(.L_31 - .L_30)


	//   ....[0]....
.L_30:
        /*0064*/ 	.word	0x00000060


	//   ....[1]....
        /*0068*/ 	.word	0x00000070


	//   ....[2]....
        /*006c*/ 	.word	0x00000130


	//   ....[3]....
        /*0070*/ 	.word	0x00000600


	//   ....[4]....
        /*0074*/ 	.word	0x00000b30


	//   ....[5]....
        /*0078*/ 	.word	0x00001760


	//----- nvinfo : EIATTR_REG_RECONFIG
	.align		4
.L_31:
        /*007c*/ 	.byte	0x01, 0x54
	.zero		2


	//----- nvinfo : EIATTR_SYSCALL_OFFSETS
	.align		4
        /*0080*/ 	.byte	0x04, 0x46
        /*0082*/ 	.short	(.L_33 - .L_32)


	//   ....[0]....
.L_32:
        /*0084*/ 	.word	0x00001950


	//----- nvinfo : EIATTR_MBARRIER_INSTR_OFFSETS
	.align		4
.L_33:
        /*0088*/ 	.byte	0x04, 0x39
        /*008a*/ 	.short	(.L_35 - .L_34)


	//   ....[0]....
.L_34:
        /*008c*/ 	.word	0x00000250
        /*0090*/ 	.word	0x000000ff
        /*0094*/ 	.word	0x00000000
        /*0098*/ 	.short	0x0100
        /*009a*/ 	.byte	0x08
	.zero		1


	//   ....[1]....
        /*009c*/ 	.word	0x00000260
        /*00a0*/ 	.word	0x000000ff
        /*00a4*/ 	.word	0x000000e0
        /*00a8*/ 	.short	0x0100
        /*00aa*/ 	.byte	0x08
	.zero		1


	//   ....[2]....
        /*00ac*/ 	.word	0x00000270
        /*00b0*/ 	.word	0x000000ff
        /*00b4*/ 	.word	0x00000008
        /*00b8*/ 	.short	0x0100
        /*00ba*/ 	.byte	0x08
	.zero		1


	//   ....[3]....
        /*00bc*/ 	.word	0x00000280
        /*00c0*/ 	.word	0x000000ff
        /*00c4*/ 	.word	0x000000e8
        /*00c8*/ 	.short	0x0100
        /*00ca*/ 	.byte	0x08
	.zero		1


	//   ....[4]....
        /*00cc*/ 	.word	0x00000290
        /*00d0*/ 	.word	0x000000ff
        /*00d4*/ 	.word	0x00000010
        /*00d8*/ 	.short	0x0100
        /*00da*/ 	.byte	0x08
	.zero		1


	//   ....[5]....
        /*00dc*/ 	.word	0x000002a0
        /*00e0*/ 	.word	0x000000ff
        /*00e4*/ 	.word	0x000000f0
        /*00e8*/ 	.short	0x0100
        /*00ea*/ 	.byte	0x08
	.zero		1


	//   ....[6]....
        /*00ec*/ 	.word	0x000002b0
        /*00f0*/ 	.word	0x000000ff
        /*00f4*/ 	.word	0x00000018
        /*00f8*/ 	.short	0x0100
        /*00fa*/ 	.byte	0x08
	.zero		1


	//   ....[7]....
        /*00fc*/ 	.word	0x000002c0
        /*0100*/ 	.word	0x000000ff
        /*0104*/ 	.word	0x000000f8
        /*0108*/ 	.short	0x0100
        /*010a*/ 	.byte	0x08
	.zero		1


	//   ....[8]....
        /*010c*/ 	.word	0x000002d0
        /*0110*/ 	.word	0x000000ff
        /*0114*/ 	.word	0x00000020
        /*0118*/ 	.short	0x0100
        /*011a*/ 	.byte	0x08
	.zero		1


	//   ....[9]....
        /*011c*/ 	.word	0x000002e0
        /*0120*/ 	.word	0x000000ff
        /*0124*/ 	.word	0x00000100
        /*0128*/ 	.short	0x0100
        /*012a*/ 	.byte	0x08
	.zero		1


	//   ....[10]....
        /*012c*/ 	.word	0x000002f0
        /*0130*/ 	.word	0x000000ff
        /*0134*/ 	.word	0x00000028
        /*0138*/ 	.short	0x0100
        /*013a*/ 	.byte	0x08
	.zero		1


	//   ....[11]....
        /*013c*/ 	.word	0x00000300
        /*0140*/ 	.word	0x000000ff
        /*0144*/ 	.word	0x00000108
        /*0148*/ 	.short	0x0100
        /*014a*/ 	.byte	0x08
	.zero		1


	//   ....[12]....
        /*014c*/ 	.word	0x00000310
        /*0150*/ 	.word	0x000000ff
        /*0154*/ 	.word	0x00000030
        /*0158*/ 	.short	0x0100
        /*015a*/ 	.byte	0x08
	.zero		1


	//   ....[13]....
        /*015c*/ 	.word	0x00000320
        /*0160*/ 	.word	0x000000ff
        /*0164*/ 	.word	0x00000110
        /*0168*/ 	.short	0x0100
        /*016a*/ 	.byte	0x08
	.zero		1


	//   ....[14]....
        /*016c*/ 	.word	0x00000330
        /*0170*/ 	.word	0x000000ff
        /*0174*/ 	.word	0x00000038
        /*0178*/ 	.short	0x0100
        /*017a*/ 	.byte	0x08
	.zero		1


	//   ....[15]....
        /*017c*/ 	.word	0x00000340
        /*0180*/ 	.word	0x000000ff
        /*0184*/ 	.word	0x00000118
        /*0188*/ 	.short	0x0100
        /*018a*/ 	.byte	0x08
	.zero		1


	//   ....[16]....
        /*018c*/ 	.word	0x00000350
        /*0190*/ 	.word	0x000000ff
        /*0194*/ 	.word	0x00000040
        /*0198*/ 	.short	0x0100
        /*019a*/ 	.byte	0x08
	.zero		1


	//   ....[17]....
        /*019c*/ 	.word	0x00000360
        /*01a0*/ 	.word	0x000000ff
        /*01a4*/ 	.word	0x00000120
        /*01a8*/ 	.short	0x0100
        /*01aa*/ 	.byte	0x08
	.zero		1


	//   ....[18]....
        /*01ac*/ 	.word	0x00000370
        /*01b0*/ 	.word	0x000000ff
        /*01b4*/ 	.word	0x00000048
        /*01b8*/ 	.short	0x0100
        /*01ba*/ 	.byte	0x08
	.zero		1


	//   ....[19]....
        /*01bc*/ 	.word	0x00000380
        /*01c0*/ 	.word	0x000000ff
        /*01c4*/ 	.word	0x00000128
        /*01c8*/ 	.short	0x0100
        /*01ca*/ 	.byte	0x08
	.zero		1


	//   ....[20]....
        /*01cc*/ 	.word	0x00000390
        /*01d0*/ 	.word	0x000000ff
        /*01d4*/ 	.word	0x00000050
        /*01d8*/ 	.short	0x0100
        /*01da*/ 	.byte	0x08
	.zero		1


	//   ....[21]....
        /*01dc*/ 	.word	0x000003a0
        /*01e0*/ 	.word	0x000000ff
        /*01e4*/ 	.word	0x00000130
        /*01e8*/ 	.short	0x0100
        /*01ea*/ 	.byte	0x08
	.zero		1


	//   ....[22]....
        /*01ec*/ 	.word	0x000003b0
        /*01f0*/ 	.word	0x000000ff
        /*01f4*/ 	.word	0x00000058
        /*01f8*/ 	.short	0x0100
        /*01fa*/ 	.byte	0x08
	.zero		1


	//   ....[23]....
        /*01fc*/ 	.word	0x000003c0
        /*0200*/ 	.word	0x000000ff
        /*0204*/ 	.word	0x00000138
        /*0208*/ 	.short	0x0100
        /*020a*/ 	.byte	0x08
	.zero		1


	//   ....[24]....
        /*020c*/ 	.word	0x000003d0
        /*0210*/ 	.word	0x000000ff
        /*0214*/ 	.word	0x00000060
        /*0218*/ 	.short	0x0100
        /*021a*/ 	.byte	0x08
	.zero		1


	//   ....[25]....
        /*021c*/ 	.word	0x000003e0
        /*0220*/ 	.word	0x000000ff
        /*0224*/ 	.word	0x00000140
        /*0228*/ 	.short	0x0100
        /*022a*/ 	.byte	0x08
	.zero		1


	//   ....[26]....
        /*022c*/ 	.word	0x000003f0
        /*0230*/ 	.word	0x000000ff
        /*0234*/ 	.word	0x00000068
        /*0238*/ 	.short	0x0100
        /*023a*/ 	.byte	0x08
	.zero		1


	//   ....[27]....
        /*023c*/ 	.word	0x00000400
        /*0240*/ 	.word	0x000000ff
        /*0244*/ 	.word	0x00000148
        /*0248*/ 	.short	0x0100
        /*024a*/ 	.byte	0x08
	.zero		1


	//   ....[28]....
        /*024c*/ 	.word	0x00000410
        /*0250*/ 	.word	0x000000ff
        /*0254*/ 	.word	0x00000070
        /*0258*/ 	.short	0x0100
        /*025a*/ 	.byte	0x08
	.zero		1


	//   ....[29]....
        /*025c*/ 	.word	0x00000420
        /*0260*/ 	.word	0x000000ff
        /*0264*/ 	.word	0x00000150
        /*0268*/ 	.short	0x0100
        /*026a*/ 	.byte	0x08
	.zero		1


	//   ....[30]....
        /*026c*/ 	.word	0x00000430
        /*0270*/ 	.word	0x000000ff
        /*0274*/ 	.word	0x00000078
        /*0278*/ 	.short	0x0100
        /*027a*/ 	.byte	0x08
	.zero		1


	//   ....[31]....
        /*027c*/ 	.word	0x00000440
        /*0280*/ 	.word	0x000000ff
        /*0284*/ 	.word	0x00000158
        /*0288*/ 	.short	0x0100
        /*028a*/ 	.byte	0x08
	.zero		1


	//   ....[32]....
        /*028c*/ 	.word	0x00000450
        /*0290*/ 	.word	0x000000ff
        /*0294*/ 	.word	0x00000080
        /*0298*/ 	.short	0x0100
        /*029a*/ 	.byte	0x08
	.zero		1


	//   ....[33]....
        /*029c*/ 	.word	0x00000460
        /*02a0*/ 	.word	0x000000ff
        /*02a4*/ 	.word	0x00000160
        /*02a8*/ 	.short	0x0100
        /*02aa*/ 	.byte	0x08
	.zero		1


	//   ....[34]....
        /*02ac*/ 	.word	0x00000470
        /*02b0*/ 	.word	0x000000ff
        /*02b4*/ 	.word	0x00000088
        /*02b8*/ 	.short	0x0100
        /*02ba*/ 	.byte	0x08
	.zero		1


	//   ....[35]....
        /*02bc*/ 	.word	0x00000480
        /*02c0*/ 	.word	0x000000ff
        /*02c4*/ 	.word	0x00000168
        /*02c8*/ 	.short	0x0100
        /*02ca*/ 	.byte	0x08
	.zero		1


	//   ....[36]....
        /*02cc*/ 	.word	0x00000490
        /*02d0*/ 	.word	0x000000ff
        /*02d4*/ 	.word	0x00000090
        /*02d8*/ 	.short	0x0100
        /*02da*/ 	.byte	0x08
	.zero		1


	//   ....[37]....
        /*02dc*/ 	.word	0x000004a0
        /*02e0*/ 	.word	0x000000ff
        /*02e4*/ 	.word	0x00000170
        /*02e8*/ 	.short	0x0100
        /*02ea*/ 	.byte	0x08
	.zero		1


	//   ....[38]....
        /*02ec*/ 	.word	0x000004b0
        /*02f0*/ 	.word	0x000000ff
        /*02f4*/ 	.word	0x00000098
        /*02f8*/ 	.short	0x0100
        /*02fa*/ 	.byte	0x08
	.zero		1


	//   ....[39]....
        /*02fc*/ 	.word	0x000004c0
        /*0300*/ 	.word	0x000000ff
        /*0304*/ 	.word	0x00000178
        /*0308*/ 	.short	0x0100
        /*030a*/ 	.byte	0x08
	.zero		1


	//   ....[40]....
        /*030c*/ 	.word	0x000004d0
        /*0310*/ 	.word	0x000000ff
        /*0314*/ 	.word	0x000000a0
        /*0318*/ 	.short	0x0100
        /*031a*/ 	.byte	0x08
	.zero		1


	//   ....[41]....
        /*031c*/ 	.word	0x000004e0
        /*0320*/ 	.word	0x000000ff
        /*0324*/ 	.word	0x00000180
        /*0328*/ 	.short	0x0100
        /*032a*/ 	.byte	0x08
	.zero		1


	//   ....[42]....
        /*032c*/ 	.word	0x000004f0
        /*0330*/ 	.word	0x000000ff
        /*0334*/ 	.word	0x000000a8
        /*0338*/ 	.short	0x0100
        /*033a*/ 	.byte	0x08
	.zero		1


	//   ....[43]....
        /*033c*/ 	.word	0x00000500
        /*0340*/ 	.word	0x000000ff
        /*0344*/ 	.word	0x00000188
        /*0348*/ 	.short	0x0100
        /*034a*/ 	.byte	0x08
	.zero		1


	//   ....[44]....
        /*034c*/ 	.word	0x00000510
        /*0350*/ 	.word	0x000000ff
        /*0354*/ 	.word	0x000000b0
        /*0358*/ 	.short	0x0100
        /*035a*/ 	.byte	0x08
	.zero		1


	//   ....[45]....
        /*035c*/ 	.word	0x00000520
        /*0360*/ 	.word	0x000000ff
        /*0364*/ 	.word	0x00000190
        /*0368*/ 	.short	0x0100
        /*036a*/ 	.byte	0x08
	.zero		1


	//   ....[46]....
        /*036c*/ 	.word	0x00000530
        /*0370*/ 	.word	0x000000ff
        /*0374*/ 	.word	0x000000b8
        /*0378*/ 	.short	0x0100
        /*037a*/ 	.byte	0x08
	.zero		1


	//   ....[47]....
        /*037c*/ 	.word	0x00000540
        /*0380*/ 	.word	0x000000ff
        /*0384*/ 	.word	0x00000198
        /*0388*/ 	.short	0x0100
        /*038a*/ 	.byte	0x08
	.zero		1


	//   ....[48]....
        /*038c*/ 	.word	0x00000550
        /*0390*/ 	.word	0x000000ff
        /*0394*/ 	.word	0x000000c0
        /*0398*/ 	.short	0x0100
        /*039a*/ 	.byte	0x08
	.zero		1


	//   ....[49]....
        /*039c*/ 	.word	0x00000560
        /*03a0*/ 	.word	0x000000ff
        /*03a4*/ 	.word	0x000001a0
        /*03a8*/ 	.short	0x0100
        /*03aa*/ 	.byte	0x08
	.zero		1


	//   ....[50]....
        /*03ac*/ 	.word	0x00000570
        /*03b0*/ 	.word	0x000000ff
        /*03b4*/ 	.word	0x000000c8
        /*03b8*/ 	.short	0x0100
        /*03ba*/ 	.byte	0x08
	.zero		1


	//   ....[51]....
        /*03bc*/ 	.word	0x00000580
        /*03c0*/ 	.word	0x000000ff
        /*03c4*/ 	.word	0x000001a8
        /*03c8*/ 	.short	0x0100
        /*03ca*/ 	.byte	0x08
	.zero		1


	//   ....[52]....
        /*03cc*/ 	.word	0x00000590
        /*03d0*/ 	.word	0x000000ff
        /*03d4*/ 	.word	0x000000d0
        /*03d8*/ 	.short	0x0100
        /*03da*/ 	.byte	0x08
	.zero		1


	//   ....[53]....
        /*03dc*/ 	.word	0x000005a0
        /*03e0*/ 	.word	0x000000ff
        /*03e4*/ 	.word	0x000001b0
        /*03e8*/ 	.short	0x0100
        /*03ea*/ 	.byte	0x08
	.zero		1


	//   ....[54]....
        /*03ec*/ 	.word	0x000005b0
        /*03f0*/ 	.word	0x000000ff
        /*03f4*/ 	.word	0x000000d8
        /*03f8*/ 	.short	0x0100
        /*03fa*/ 	.byte	0x08
	.zero		1


	//   ....[55]....
        /*03fc*/ 	.word	0x000005c0
        /*0400*/ 	.word	0x000000ff
        /*0404*/ 	.word	0x000001b8
        /*0408*/ 	.short	0x0100
        /*040a*/ 	.byte	0x08
	.zero		1


	//   ....[56]....
        /*040c*/ 	.word	0x00000a40
        /*0410*/ 	.word	0x000000ff
        /*0414*/ 	.word	0x000001d0
        /*0418*/ 	.short	0x0100
        /*041a*/ 	.byte	0x06
	.zero		1


	//   ....[57]....
        /*041c*/ 	.word	0x00000ad0
        /*0420*/ 	.word	0x000000ff
        /*0424*/ 	.word	0x000001d8
        /*0428*/ 	.short	0x0100
        /*042a*/ 	.byte	0x06
	.zero		1


	//   ....[58]....
        /*042c*/ 	.word	0x00001a20
        /*0430*/ 	.word	0x00000003
        /*0434*/ 	.word	0x00000000
        /*0438*/ 	.short	0x010a
        /*043a*/ 	.byte	0x3f
	.zero		1


	//   ....[59]....
        /*043c*/ 	.word	0x00001a80
        /*0440*/ 	.word	0x00000003
        /*0444*/ 	.word	0x00000000
        /*0448*/ 	.short	0x010a
        /*044a*/ 	.byte	0x3f
	.zero		1


	//   ....[60]....
        /*044c*/ 	.word	0x00001c90
        /*0450*/ 	.word	0x00000005
        /*0454*/ 	.word	0x00000000
        /*0458*/ 	.short	0x010a
        /*045a*/ 	.byte	0x3f
	.zero		1


	//   ....[61]....
        /*045c*/ 	.word	0x00001cd0
        /*0460*/ 	.word	0x00000005
        /*0464*/ 	.word	0x00000000
        /*0468*/ 	.short	0x010a
        /*046a*/ 	.byte	0x3f
	.zero		1


	//   ....[62]....
        /*046c*/ 	.word	0x00001dc0
        /*0470*/ 	.word	0x00000004
        /*0474*/ 	.word	0x00000000
        /*0478*/ 	.short	0x0101
        /*047a*/ 	.byte	0x3f
	.zero		1


	//   ....[63]....
        /*047c*/ 	.word	0x00001fb0
        /*0480*/ 	.word	0x00000004
        /*0484*/ 	.word	0x00000000
        /*0488*/ 	.short	0x0101
        /*048a*/ 	.byte	0x3f
	.zero		1


	//   ....[64]....
        /*048c*/ 	.word	0x000063b0
        /*0490*/ 	.word	0x00000014
        /*0494*/ 	.word	0x000000e0
        /*0498*/ 	.short	0x010a
        /*049a*/ 	.byte	0x3f
	.zero		1


	//   ....[65]....
        /*049c*/ 	.word	0x00006740
        /*04a0*/ 	.word	0x00000000
        /*04a4*/ 	.word	0x000001d8
        /*04a8*/ 	.short	0x0101
        /*04aa*/ 	.byte	0x3f
	.zero		1


	//   ....[66]....
        /*04ac*/ 	.word	0x00006e70
        /*04b0*/ 	.word	0x00000007
        /*04b4*/ 	.word	0x00000000
        /*04b8*/ 	.short	0x010a
        /*04ba*/ 	.byte	0x3f
	.zero		1


	//   ....[67]....
        /*04bc*/ 	.word	0x00006ef0
        /*04c0*/ 	.word	0x00000006
        /*04c4*/ 	.word	0x00000000
        /*04c8*/ 	.short	0x010a
        /*04ca*/ 	.byte	0x3f
	.zero		1


	//   ....[68]....
        /*04cc*/ 	.word	0x00006f80
        /*04d0*/ 	.word	0x00000007
        /*04d4*/ 	.word	0x00000000
        /*04d8*/ 	.short	0x010a
        /*04da*/ 	.byte	0x3f
	.zero		1


	//   ....[69]....
        /*04dc*/ 	.word	0x00007010
        /*04e0*/ 	.word	0x00000006
        /*04e4*/ 	.word	0x00000000
        /*04e8*/ 	.short	0x010a
        /*04ea*/ 	.byte	0x3f
	.zero		1


	//   ....[70]....
        /*04ec*/ 	.word	0x000070a0
        /*04f0*/ 	.word	0x00000007
        /*04f4*/ 	.word	0x00000000
        /*04f8*/ 	.short	0x010a
        /*04fa*/ 	.byte	0x3f
	.zero		1


	//   ....[71]....
        /*04fc*/ 	.word	0x00007130
        /*0500*/ 	.word	0x00000006
        /*0504*/ 	.word	0x00000000
        /*0508*/ 	.short	0x010a
        /*050a*/ 	.byte	0x3f
	.zero		1


	//   ....[72]....
        /*050c*/ 	.word	0x000071c0
        /*0510*/ 	.word	0x00000007
        /*0514*/ 	.word	0x00000000
        /*0518*/ 	.short	0x010a
        /*051a*/ 	.byte	0x3f
	.zero		1


	//   ....[73]....
        /*051c*/ 	.word	0x00007250
        /*0520*/ 	.word	0x00000006
        /*0524*/ 	.word	0x00000000
        /*0528*/ 	.short	0x010a
        /*052a*/ 	.byte	0x3f
	.zero		1


	//   ....[74]....
        /*052c*/ 	.word	0x000072e0
        /*0530*/ 	.word	0x00000007
        /*0534*/ 	.word	0x00000000
        /*0538*/ 	.short	0x010a
        /*053a*/ 	.byte	0x3f
	.zero		1


	//   ....[75]....
        /*053c*/ 	.word	0x00007370
        /*0540*/ 	.word	0x00000006
        /*0544*/ 	.word	0x00000000
        /*0548*/ 	.short	0x010a
        /*054a*/ 	.byte	0x3f
	.zero		1


	//   ....[76]....
        /*054c*/ 	.word	0x00007400
        /*0550*/ 	.word	0x00000007
        /*0554*/ 	.word	0x00000000
        /*0558*/ 	.short	0x010a
        /*055a*/ 	.byte	0x3f
	.zero		1


	//   ....[77]....
        /*055c*/ 	.word	0x00007490
        /*0560*/ 	.word	0x00000006
        /*0564*/ 	.word	0x00000000
        /*0568*/ 	.short	0x010a
        /*056a*/ 	.byte	0x3f
	.zero		1


	//   ....[78]....
        /*056c*/ 	.word	0x00007520
        /*0570*/ 	.word	0x00000007
        /*0574*/ 	.word	0x00000000
        /*0578*/ 	.short	0x010a
        /*057a*/ 	.byte	0x3f
	.zero		1


	//   ....[79]....
        /*057c*/ 	.word	0x000075b0
        /*0580*/ 	.word	0x00000006
        /*0584*/ 	.word	0x00000000
        /*0588*/ 	.short	0x010a
        /*058a*/ 	.byte	0x3f
	.zero		1


	//   ....[80]....
        /*058c*/ 	.word	0x00007640
        /*0590*/ 	.word	0x00000007
        /*0594*/ 	.word	0x00000000
        /*0598*/ 	.short	0x010a
        /*059a*/ 	.byte	0x3f
	.zero		1


	//   ....[81]....
        /*059c*/ 	.word	0x000076d0
        /*05a0*/ 	.word	0x00000006
        /*05a4*/ 	.word	0x00000000
        /*05a8*/ 	.short	0x010a
        /*05aa*/ 	.byte	0x3f
	.zero		1


	//   ....[82]....
        /*05ac*/ 	.word	0x00007760
        /*05b0*/ 	.word	0x00000007
        /*05b4*/ 	.word	0x00000000
        /*05b8*/ 	.short	0x010a
        /*05ba*/ 	.byte	0x3f
	.zero		1


	//   ....[83]....
        /*05bc*/ 	.word	0x000077f0
        /*05c0*/ 	.word	0x00000006
        /*05c4*/ 	.word	0x00000000
        /*05c8*/ 	.short	0x010a
        /*05ca*/ 	.byte	0x3f
	.zero		1


	//   ....[84]....
        /*05cc*/ 	.word	0x00007880
        /*05d0*/ 	.word	0x00000007
        /*05d4*/ 	.word	0x00000000
        /*05d8*/ 	.short	0x010a
        /*05da*/ 	.byte	0x3f
	.zero		1


	//   ....[85]....
        /*05dc*/ 	.word	0x00007910
        /*05e0*/ 	.word	0x00000006
        /*05e4*/ 	.word	0x00000000
        /*05e8*/ 	.short	0x010a
        /*05ea*/ 	.byte	0x3f
	.zero		1


	//   ....[86]....
        /*05ec*/ 	.word	0x000079a0
        /*05f0*/ 	.word	0x00000007
        /*05f4*/ 	.word	0x00000000
        /*05f8*/ 	.short	0x010a
        /*05fa*/ 	.byte	0x3f
	.zero		1


	//   ....[87]....
        /*05fc*/ 	.word	0x00007a30
        /*0600*/ 	.word	0x00000006
        /*0604*/ 	.word	0x00000000
        /*0608*/ 	.short	0x010a
        /*060a*/ 	.byte	0x3f
	.zero		1


	//   ....[88]....
        /*060c*/ 	.word	0x00007ac0
        /*0610*/ 	.word	0x00000007
        /*0614*/ 	.word	0x00000000
        /*0618*/ 	.short	0x010a
        /*061a*/ 	.byte	0x3f
	.zero		1


	//   ....[89]....
        /*061c*/ 	.word	0x00007b50
        /*0620*/ 	.word	0x00000006
        /*0624*/ 	.word	0x00000000
        /*0628*/ 	.short	0x010a
        /*062a*/ 	.byte	0x3f
	.zero		1


	//   ....[90]....
        /*062c*/ 	.word	0x00007be0
        /*0630*/ 	.word	0x00000007
        /*0634*/ 	.word	0x00000000
        /*0638*/ 	.short	0x010a
        /*063a*/ 	.byte	0x3f
	.zero		1


	//   ....[91]....
        /*063c*/ 	.word	0x00007c70
        /*0640*/ 	.word	0x00000006
        /*0644*/ 	.word	0x00000000
        /*0648*/ 	.short	0x010a
        /*064a*/ 	.byte	0x3f
	.zero		1


	//   ....[92]....
        /*064c*/ 	.word	0x00007d00
        /*0650*/ 	.word	0x00000007
        /*0654*/ 	.word	0x00000000
        /*0658*/ 	.short	0x010a
        /*065a*/ 	.byte	0x3f
	.zero		1


	//   ....[93]....
        /*065c*/ 	.word	0x00007d90
        /*0660*/ 	.word	0x00000005
        /*0664*/ 	.word	0x00000000
        /*0668*/ 	.short	0x010a
        /*066a*/ 	.byte	0x3f
	.zero		1


	//   ....[94]....
        /*066c*/ 	.word	0x00007df0
        /*0670*/ 	.word	0x00000003
        /*0674*/ 	.word	0x00000000
        /*0678*/ 	.short	0x010a
        /*067a*/ 	.byte	0x3f
	.zero		1


	//   ....[95]....
        /*067c*/ 	.word	0x00007e40
        /*0680*/ 	.word	0x00000005
        /*0684*/ 	.word	0x00000000
        /*0688*/ 	.short	0x010a
        /*068a*/ 	.byte	0x3f
	.zero		1


	//   ....[96]....
        /*068c*/ 	.word	0x00007f10
        /*0690*/ 	.word	0x00000014
        /*0694*/ 	.word	0x000000e0
        /*0698*/ 	.short	0x010a
        /*069a*/ 	.byte	0x3f
	.zero		1


	//   ....[97]....
        /*069c*/ 	.word	0x00007fe0
        /*06a0*/ 	.word	0x00000007
        /*06a4*/ 	.word	0x00000000
        /*06a8*/ 	.short	0x010a
        /*06aa*/ 	.byte	0x3f
	.zero		1


	//   ....[98]....
        /*06ac*/ 	.word	0x00008030
        /*06b0*/ 	.word	0x00000006
        /*06b4*/ 	.word	0x00000000
        /*06b8*/ 	.short	0x010a
        /*06ba*/ 	.byte	0x3f
	.zero		1


	//   ....[99]....
        /*06bc*/ 	.word	0x00008080
        /*06c0*/ 	.word	0x00000007
        /*06c4*/ 	.word	0x00000000
        /*06c8*/ 	.short	0x010a
        /*06ca*/ 	.byte	0x3f
	.zero		1


	//   ....[100]....
        /*06cc*/ 	.word	0x000080d0
        /*06d0*/ 	.word	0x00000006
        /*06d4*/ 	.word	0x00000000
        /*06d8*/ 	.short	0x010a
        /*06da*/ 	.byte	0x3f
	.zero		1


	//   ....[101]....
        /*06dc*/ 	.word	0x00008120
        /*06e0*/ 	.word	0x00000007
        /*06e4*/ 	.word	0x00000000
        /*06e8*/ 	.short	0x010a
        /*06ea*/ 	.byte	0x3f
	.zero		1


	//   ....[102]....
        /*06ec*/ 	.word	0x00008170
        /*06f0*/ 	.word	0x00000006
        /*06f4*/ 	.word	0x00000000
        /*06f8*/ 	.short	0x010a
        /*06fa*/ 	.byte	0x3f
	.zero		1


	//   ....[103]....
        /*06fc*/ 	.word	0x000081c0
        /*0700*/ 	.word	0x00000007
        /*0704*/ 	.word	0x00000000
        /*0708*/ 	.short	0x010a
        /*070a*/ 	.byte	0x3f
	.zero		1


	//   ....[104]....
        /*070c*/ 	.word	0x00008210
        /*0710*/ 	.word	0x00000006
        /*0714*/ 	.word	0x00000000
        /*0718*/ 	.short	0x010a
        /*071a*/ 	.byte	0x3f
	.zero		1


	//   ....[105]....
        /*071c*/ 	.word	0x00008260
        /*0720*/ 	.word	0x00000007
        /*0724*/ 	.word	0x00000000
        /*0728*/ 	.short	0x010a
        /*072a*/ 	.byte	0x3f
	.zero		1


	//   ....[106]....
        /*072c*/ 	.word	0x000082b0
        /*0730*/ 	.word	0x00000006
        /*0734*/ 	.word	0x00000000
        /*0738*/ 	.short	0x010a
        /*073a*/ 	.byte	0x3f
	.zero		1


	//   ....[107]....
        /*073c*/ 	.word	0x00008300
        /*0740*/ 	.word	0x00000007
        /*0744*/ 	.word	0x00000000
        /*0748*/ 	.short	0x010a
        /*074a*/ 	.byte	0x3f
	.zero		1


	//   ....[108]....
        /*074c*/ 	.word	0x00008350
        /*0750*/ 	.word	0x00000006
        /*0754*/ 	.word	0x00000000
        /*0758*/ 	.short	0x010a
        /*075a*/ 	.byte	0x3f
	.zero		1


	//   ....[109]....
        /*075c*/ 	.word	0x000083a0
        /*0760*/ 	.word	0x00000007
        /*0764*/ 	.word	0x00000000
        /*0768*/ 	.short	0x010a
        /*076a*/ 	.byte	0x3f
	.zero		1


	//   ....[110]....
        /*076c*/ 	.word	0x000083f0
        /*0770*/ 	.word	0x00000006
        /*0774*/ 	.word	0x00000000
        /*0778*/ 	.short	0x010a
        /*077a*/ 	.byte	0x3f
	.zero		1


	//   ....[111]....
        /*077c*/ 	.word	0x00008440
        /*0780*/ 	.word	0x00000007
        /*0784*/ 	.word	0x00000000
        /*0788*/ 	.short	0x010a
        /*078a*/ 	.byte	0x3f
	.zero		1


	//   ....[112]....
        /*078c*/ 	.word	0x00008490
        /*0790*/ 	.word	0x00000006
        /*0794*/ 	.word	0x00000000
        /*0798*/ 	.short	0x010a
        /*079a*/ 	.byte	0x3f
	.zero		1


	//   ....[113]....
        /*079c*/ 	.word	0x000084e0
        /*07a0*/ 	.word	0x00000007
        /*07a4*/ 	.word	0x00000000
        /*07a8*/ 	.short	0x010a
        /*07aa*/ 	.byte	0x3f
	.zero		1


	//   ....[114]....
        /*07ac*/ 	.word	0x00008530
        /*07b0*/ 	.word	0x00000006
        /*07b4*/ 	.word	0x00000000
        /*07b8*/ 	.short	0x010a
        /*07ba*/ 	.byte	0x3f
	.zero		1


	//   ....[115]....
        /*07bc*/ 	.word	0x00008580
        /*07c0*/ 	.word	0x00000007
        /*07c4*/ 	.word	0x00000000
        /*07c8*/ 	.short	0x010a
        /*07ca*/ 	.byte	0x3f
	.zero		1


	//   ....[116]....
        /*07cc*/ 	.word	0x000085d0
        /*07d0*/ 	.word	0x00000006
        /*07d4*/ 	.word	0x00000000
        /*07d8*/ 	.short	0x010a
        /*07da*/ 	.byte	0x3f
	.zero		1


	//   ....[117]....
        /*07dc*/ 	.word	0x00008620
        /*07e0*/ 	.word	0x00000007
        /*07e4*/ 	.word	0x00000000
        /*07e8*/ 	.short	0x010a
        /*07ea*/ 	.byte	0x3f
	.zero		1


	//   ....[118]....
        /*07ec*/ 	.word	0x00008670
        /*07f0*/ 	.word	0x00000006
        /*07f4*/ 	.word	0x00000000
        /*07f8*/ 	.short	0x010a
        /*07fa*/ 	.byte	0x3f
	.zero		1


	//   ....[119]....
        /*07fc*/ 	.word	0x000086c0
        /*0800*/ 	.word	0x00000007
        /*0804*/ 	.word	0x00000000
        /*0808*/ 	.short	0x010a
        /*080a*/ 	.byte	0x3f
	.zero		1


	//   ....[120]....
        /*080c*/ 	.word	0x00008710
        /*0810*/ 	.word	0x00000006
        /*0814*/ 	.word	0x00000000
        /*0818*/ 	.short	0x010a
        /*081a*/ 	.byte	0x3f
	.zero		1


	//   ....[121]....
        /*081c*/ 	.word	0x00008760
        /*0820*/ 	.word	0x00000007
        /*0824*/ 	.word	0x00000000
        /*0828*/ 	.short	0x010a
        /*082a*/ 	.byte	0x3f
	.zero		1


	//   ....[122]....
        /*082c*/ 	.word	0x000087b0
        /*0830*/ 	.word	0x00000006
        /*0834*/ 	.word	0x00000000
        /*0838*/ 	.short	0x010a
        /*083a*/ 	.byte	0x3f
	.zero		1


	//   ....[123]....
        /*083c*/ 	.word	0x00008800
        /*0840*/ 	.word	0x00000007
        /*0844*/ 	.word	0x00000000
        /*0848*/ 	.short	0x010a
        /*084a*/ 	.byte	0x3f
	.zero		1


	//----- nvinfo : EIATTR_NUM_MBARRIERS
	.align		4
.L_35:
        /*084c*/ 	.byte	0x03, 0x38
        /*084e*/ 	.short	0x003a


	//----- nvinfo : EIATTR_EXIT_INSTR_OFFSETS
	.align		4
        /*0850*/ 	.byte	0x04, 0x1c
        /*0852*/ 	.short	(.L_37 - .L_36)


	//   ....[0]....
.L_36:
        /*0854*/ 	.word	0x00000d00


	//   ....[1]....
        /*0858*/ 	.word	0x00001520


	//   ....[2]....
        /*085c*/ 	.word	0x00005a40


	//   ....[3]....
        /*0860*/ 	.word	0x00005fa0


	//   ....[4]....
        /*0864*/ 	.word	0x00007de0


	//----- nvinfo : EIATTR_MAX_THREADS
	.align		4
.L_37:
        /*0868*/ 	.byte	0x04, 0x05
        /*086a*/ 	.short	(.L_39 - .L_38)
.L_38:
        /*086c*/ 	.word	0x00000180
        /*0870*/ 	.word	0x00000001
        /*0874*/ 	.word	0x00000001


	//----- nvinfo : EIATTR_CRS_STACK_SIZE
	.align		4
.L_39:
        /*0878*/ 	.byte	0x04, 0x1e
        /*087a*/ 	.short	(.L_41 - .L_40)
.L_40:
        /*087c*/ 	.word	0x00000000


	//----- nvinfo : EIATTR_CBANK_PARAM_SIZE
	.align		4
.L_41:
        /*0880*/ 	.byte	0x03, 0x19
        /*0882*/ 	.short	0x0470


	//----- nvinfo : EIATTR_PARAM_CBANK
	.align		4
        /*0884*/ 	.byte	0x04, 0x0a
        /*0886*/ 	.short	(.L_43 - .L_42)
	.align		4
.L_42:
        /*0888*/ 	.word	index@(.nv.constant0._ZN7cutlass13device_kernelINS_4gemm6kernel13GemmUniversalIN4cute5tupleIJiiiiEEENS1_10collective13CollectiveMmaINS1_34MainloopSm90TmaGmmaWarpSpecializedILi28ENS5_IJNS4_1CILi2EEESB_NSA_ILi1EEEEEENS1_35KernelTmaWarpSpecializedCooperativeEEENS5_IJNSA_ILi128EEESG_NSA_ILi32EEEEEEaNS5_IJlSC_lEEEaSJ_NS4_8TiledMMAINS4_8MMA_AtomIJNS4_4SM904GMMA27MMA_64x128x32_S32S8S8_SS_TNEEEENS4_6LayoutINS5_IJSB_SC_SC_EEENS5_IJSC_NSA_ILi0EEESS_EEEEENS5_IJNS4_10UnderscoreESV_SV_EEEEENS4_23SM90_TMA_LOAD_MULTICASTENS4_14ComposedLayoutINS4_7SwizzleILi1ELi4ELi3EEENS4_18smem_ptr_flag_bitsILi8EEENSQ_INS5_IJNSA_ILi8EEESH_EEENS5_IJSH_SC_EEEEEEEvNS4_8identityESY_S18_vS19_EENS_8epilogue10collective6detail29Sm90TmaWarpSpecializedAdapterINS1C_15DefaultEpilogueIaSJ_SJ_NS1B_6thread17LinearCombinationIaLi1EiiLNS1G_9ScaleType4KindE0ELNS_15FloatRoundStyleE2EaEENS1_15EpilogueDefaultEEEEEvvEEEEvNT_6ParamsE)
        /*088c*/ 	.short	0x0210
        /*088e*/ 	.short	0x0470


	//----- nvinfo : EIATTR_SW_WAR
	.align		4
.L_43:
        /*0890*/ 	.byte	0x04, 0x36
        /*0892*/ 	.short	(.L_45 - .L_44)
.L_44:
        /*0894*/ 	.word	0x00000008
.L_45:


//--------------------- .nv.callgraph             --------------------------
	.section	.nv.callgraph,"",@"SHT_CUDA_CALLGRAPH"
	.align	4
	.sectionentsize	8
	.align		4
        /*0000*/ 	.word	0x00000000
	.align		4
        /*0004*/ 	.word	0xffffffff
	.align		4
        /*0008*/ 	.word	index@(_ZN7cutlass13device_kernelINS_4gemm6kernel13GemmUniversalIN4cute5tupleIJiiiiEEENS1_10collective13CollectiveMmaINS1_34MainloopSm90TmaGmmaWarpSpecializedILi28ENS5_IJNS4_1CILi2EEESB_NSA_ILi1EEEEEENS1_35KernelTmaWarpSpecializedCooperativeEEENS5_IJNSA_ILi128EEESG_NSA_ILi32EEEEEEaNS5_IJlSC_lEEEaSJ_NS4_8TiledMMAINS4_8MMA_AtomIJNS4_4SM904GMMA27MMA_64x128x32_S32S8S8_SS_TNEEEENS4_6LayoutINS5_IJSB_SC_SC_EEENS5_IJSC_NSA_ILi0EEESS_EEEEENS5_IJNS4_10UnderscoreESV_SV_EEEEENS4_23SM90_TMA_LOAD_MULTICASTENS4_14ComposedLayoutINS4_7SwizzleILi1ELi4ELi3EEENS4_18smem_ptr_flag_bitsILi8EEENSQ_INS5_IJNSA_ILi8EEESH_EEENS5_IJSH_SC_EEEEEEEvNS4_8identityESY_S18_vS19_EENS_8epilogue10collective6detail29Sm90TmaWarpSpecializedAdapterINS1C_15DefaultEpilogueIaSJ_SJ_NS1B_6thread17LinearCombinationIaLi1EiiLNS1G_9ScaleType4KindE0ELNS_15FloatRoundStyleE2EaEENS1_15EpilogueDefaultEEEEEvvEEEEvNT_6ParamsE)
	.align		4
        /*000c*/ 	.word	index@(__assertfail)
	.align		4
        /*0010*/ 	.word	0x00000000
	.align		4
        /*0014*/ 	.word	0xfffffffe
	.align		4
        /*0018*/ 	.word	0x00000000
	.align		4
        /*001c*/ 	.word	0xfffffffd
	.align		4
        /*0020*/ 	.word	0x00000000
	.align		4
        /*0024*/ 	.word	0xfffffffc


//--------------------- .nv.constant4             --------------------------
	.section	.nv.constant4,"a",@progbits
	.align	8
	.align		8
.nv.constant4:
        /*0000*/ 	.dword	__assertfail
	.align		8
        /*0008*/ 	.dword	__unnamed_1
	.align		8
        /*0010*/ 	.dword	_ZN40_INTERNAL_a4302c8e_4_k_cu_e459295b_232224cuda3std3__45__cpo5beginE
	.align		8
        /*0018*/ 	.dword	_ZN40_INTERNAL_a4302c8e_4_k_cu_e459295b_232224cuda3std3__45__cpo3endE
	.align		8
        /*0020*/ 	.dword	_ZN40_INTERNAL_a4302c8e_4_k_cu_e459295b_232224cuda3std3__45__cpo6cbeginE
	.align		8
        /*0028*/ 	.dword	_ZN40_INTERNAL_a4302c8e_4_k_cu_e459295b_232224cuda3std3__45__cpo4cendE
	.align		8
        /*0030*/ 	.dword	_ZN40_INTERNAL_a4302c8e_4_k_cu_e459295b_232224cuda3std3__442_GLOBAL__N__a4302c8e_4_k_cu_e459295b_232226ignoreE
	.align		8
        /*0038*/ 	.dword	_ZN40_INTERNAL_a4302c8e_4_k_cu_e459295b_232224cuda3std3__419piecewise_constructE
	.align		8
        /*0040*/ 	.dword	_ZN40_INTERNAL_a4302c8e_4_k_cu_e459295b_232224cuda3std3__48in_placeE
	.align		8
        /*0048*/ 	.dword	_ZN40_INTERNAL_a4302c8e_4_k_cu_e459295b_232224cuda3std6ranges3__45__cpo4swapE
	.align		8
        /*0050*/ 	.dword	_ZN40_INTERNAL_a4302c8e_4_k_cu_e459295b_232224cuda3std6ranges3__45__cpo9iter_moveE
	.align		8
        /*0058*/ 	.dword	_ZN40_INTERNAL_a4302c8e_4_k_cu_e459295b_232224cute7productE
	.align		8
        /*0060*/ 	.dword	_ZN40_INTERNAL_a4302c8e_4_k_cu_e459295b_232224cute1_E
	.align		8
        /*0068*/ 	.dword	$str$22
	.align		8
        /*0070*/ 	.dword	$str$23


//--------------------- .text._ZN7cutlass13device_kernelINS_4gemm6kernel13GemmUniversalIN4cute5tupleIJiiiiEEENS1_10collective13CollectiveMmaINS1_34MainloopSm90TmaGmmaWarpSpecializedILi28ENS5_IJNS4_1CILi2EEESB_NSA_ILi1EEEEEENS1_35KernelTmaWarpSpecializedCooperativeEEENS5_IJNSA_ILi128EEESG_NSA_ILi32EEEEEEaNS5_IJlSC_lEEEaSJ_NS4_8TiledMMAINS4_8MMA_AtomIJNS4_4SM904GMMA27MMA_64x128x32_S32S8S8_SS_TNEEEENS4_6LayoutINS5_IJSB_SC_SC_EEENS5_IJSC_NSA_ILi0EEESS_EEEEENS5_IJNS4_10UnderscoreESV_SV_EEEEENS4_23SM90_TMA_LOAD_MULTICASTENS4_14ComposedLayoutINS4_7SwizzleILi1ELi4ELi3EEENS4_18smem_ptr_flag_bitsILi8EEENSQ_INS5_IJNSA_ILi8EEESH_EEENS5_IJSH_SC_EEEEEEEvNS4_8identityESY_S18_vS19_EENS_8epilogue10collective6detail29Sm90TmaWarpSpecializedAdapterINS1C_15DefaultEpilogueIaSJ_SJ_NS1B_6thread17LinearCombinationIaLi1EiiLNS1G_9ScaleType4KindE0ELNS_15FloatRoundStyleE2EaEENS1_15EpilogueDefaultEEEEEvvEEEEvNT_6ParamsE --------------------------
	.section	.text._ZN7cutlass13device_kernelINS_4gemm6kernel13GemmUniversalIN4cute5tupleIJiiiiEEENS1_10collective13CollectiveMmaINS1_34MainloopSm90TmaGmmaWarpSpecializedILi28ENS5_IJNS4_1CILi2EEESB_NSA_ILi1EEEEEENS1_35KernelTmaWarpSpecializedCooperativeEEENS5_IJNSA_ILi128EEESG_NSA_ILi32EEEEEEaNS5_IJlSC_lEEEaSJ_NS4_8TiledMMAINS4_8MMA_AtomIJNS4_4SM904GMMA27MMA_64x128x32_S32S8S8_SS_TNEEEENS4_6LayoutINS5_IJSB_SC_SC_EEENS5_IJSC_NSA_ILi0EEESS_EEEEENS5_IJNS4_10UnderscoreESV_SV_EEEEENS4_23SM90_TMA_LOAD_MULTICASTENS4_14ComposedLayoutINS4_7SwizzleILi1ELi4ELi3EEENS4_18smem_ptr_flag_bitsILi8EEENSQ_INS5_IJNSA_ILi8EEESH_EEENS5_IJSH_SC_EEEEEEEvNS4_8identityESY_S18_vS19_EENS_8epilogue10collective6detail29Sm90TmaWarpSpecializedAdapterINS1C_15DefaultEpilogueIaSJ_SJ_NS1B_6thread17LinearCombinationIaLi1EiiLNS1G_9ScaleType4KindE0ELNS_15FloatRoundStyleE2EaEENS1_15EpilogueDefaultEEEEEvvEEEEvNT_6ParamsE,"ax",@progbits
	.align	128
.text._ZN7cutlass13device_kernelINS_4gemm6kernel13GemmUniversalIN4cute5tupleIJiiiiEEENS1_10collective13CollectiveMmaINS1_34MainloopSm90TmaGmmaWarpSpecializedILi28ENS5_IJNS4_1CILi2EEESB_NSA_ILi1EEEEEENS1_35KernelTmaWarpSpecializedCooperativeEEENS5_IJNSA_ILi128EEESG_NSA_ILi32EEEEEEaNS5_IJlSC_lEEEaSJ_NS4_8TiledMMAINS4_8MMA_AtomIJNS4_4SM904GMMA27MMA_64x128x32_S32S8S8_SS_TNEEEENS4_6LayoutINS5_IJSB_SC_SC_EEENS5_IJSC_NSA_ILi0EEESS_EEEEENS5_IJNS4_10UnderscoreESV_SV_EEEEENS4_23SM90_TMA_LOAD_MULTICASTENS4_14ComposedLayoutINS4_7SwizzleILi1ELi4ELi3EEENS4_18smem_ptr_flag_bitsILi8EEENSQ_INS5_IJNSA_ILi8EEESH_EEENS5_IJSH_SC_EEEEEEEvNS4_8identityESY_S18_vS19_EENS_8epilogue10collective6detail29Sm90TmaWarpSpecializedAdapterINS1C_15DefaultEpilogueIaSJ_SJ_NS1B_6thread17LinearCombinationIaLi1EiiLNS1G_9ScaleType4KindE0ELNS_15FloatRoundStyleE2EaEENS1_15EpilogueDefaultEEEEEvvEEEEvNT_6ParamsE:
        .type           _ZN7cutlass13device_kernelINS_4gemm6kernel13GemmUniversalIN4cute5tupleIJiiiiEEENS1_10collective13CollectiveMmaINS1_34MainloopSm90TmaGmmaWarpSpecializedILi28ENS5_IJNS4_1CILi2EEESB_NSA_ILi1EEEEEENS1_35KernelTmaWarpSpecializedCooperativeEEENS5_IJNSA_ILi128EEESG_NSA_ILi32EEEEEEaNS5_IJlSC_lEEEaSJ_NS4_8TiledMMAINS4_8MMA_AtomIJNS4_4SM904GMMA27MMA_64x128x32_S32S8S8_SS_TNEEEENS4_6LayoutINS5_IJSB_SC_SC_EEENS5_IJSC_NSA_ILi0EEESS_EEEEENS5_IJNS4_10UnderscoreESV_SV_EEEEENS4_23SM90_TMA_LOAD_MULTICASTENS4_14ComposedLayoutINS4_7SwizzleILi1ELi4ELi3EEENS4_18smem_ptr_flag_bitsILi8EEENSQ_INS5_IJNSA_ILi8EEESH_EEENS5_IJSH_SC_EEEEEEEvNS4_8identityESY_S18_vS19_EENS_8epilogue10collective6detail29Sm90TmaWarpSpecializedAdapterINS1C_15DefaultEpilogueIaSJ_SJ_NS1B_6thread17LinearCombinationIaLi1EiiLNS1G_9ScaleType4KindE0ELNS_15FloatRoundStyleE2EaEENS1_15EpilogueDefaultEEEEEvvEEEEvNT_6ParamsE,@function
        .size           _ZN7cutlass13device_kernelINS_4gemm6kernel13GemmUniversalIN4cute5tupleIJiiiiEEENS1_10collective13CollectiveMmaINS1_34MainloopSm90TmaGmmaWarpSpecializedILi28ENS5_IJNS4_1CILi2EEESB_NSA_ILi1EEEEEENS1_35KernelTmaWarpSpecializedCooperativeEEENS5_IJNSA_ILi128EEESG_NSA_ILi32EEEEEEaNS5_IJlSC_lEEEaSJ_NS4_8TiledMMAINS4_8MMA_AtomIJNS4_4SM904GMMA27MMA_64x128x32_S32S8S8_SS_TNEEEENS4_6LayoutINS5_IJSB_SC_SC_EEENS5_IJSC_NSA_ILi0EEESS_EEEEENS5_IJNS4_10UnderscoreESV_SV_EEEEENS4_23SM90_TMA_LOAD_MULTICASTENS4_14ComposedLayoutINS4_7SwizzleILi1ELi4ELi3EEENS4_18smem_ptr_flag_bitsILi8EEENSQ_INS5_IJNSA_ILi8EEESH_EEENS5_IJSH_SC_EEEEEEEvNS4_8identityESY_S18_vS19_EENS_8epilogue10collective6detail29Sm90TmaWarpSpecializedAdapterINS1C_15DefaultEpilogueIaSJ_SJ_NS1B_6thread17LinearCombinationIaLi1EiiLNS1G_9ScaleType4KindE0ELNS_15FloatRoundStyleE2EaEENS1_15EpilogueDefaultEEEEEvvEEEEvNT_6ParamsE,(.L_x_250 - _ZN7cutlass13device_kernelINS_4gemm6kernel13GemmUniversalIN4cute5tupleIJiiiiEEENS1_10collective13CollectiveMmaINS1_34MainloopSm90TmaGmmaWarpSpecializedILi28ENS5_IJNS4_1CILi2EEESB_NSA_ILi1EEEEEENS1_35KernelTmaWarpSpecializedCooperativeEEENS5_IJNSA_ILi128EEESG_NSA_ILi32EEEEEEaNS5_IJlSC_lEEEaSJ_NS4_8TiledMMAINS4_8MMA_AtomIJNS4_4SM904GMMA27MMA_64x128x32_S32S8S8_SS_TNEEEENS4_6LayoutINS5_IJSB_SC_SC_EEENS5_IJSC_NSA_ILi0EEESS_EEEEENS5_IJNS4_10UnderscoreESV_SV_EEEEENS4_23SM90_TMA_LOAD_MULTICASTENS4_14ComposedLayoutINS4_7SwizzleILi1ELi4ELi3EEENS4_18smem_ptr_flag_bitsILi8EEENSQ_INS5_IJNSA_ILi8EEESH_EEENS5_IJSH_SC_EEEEEEEvNS4_8identityESY_S18_vS19_EENS_8epilogue10collective6detail29Sm90TmaWarpSpecializedAdapterINS1C_15DefaultEpilogueIaSJ_SJ_NS1B_6thread17LinearCombinationIaLi1EiiLNS1G_9ScaleType4KindE0ELNS_15FloatRoundStyleE2EaEENS1_15EpilogueDefaultEEEEEvvEEEEvNT_6ParamsE)
        .other          _ZN7cutlass13device_kernelINS_4gemm6kernel13GemmUniversalIN4cute5tupleIJiiiiEEENS1_10collective13CollectiveMmaINS1_34MainloopSm90TmaGmmaWarpSpecializedILi28ENS5_IJNS4_1CILi2EEESB_NSA_ILi1EEEEEENS1_35KernelTmaWarpSpecializedCooperativeEEENS5_IJNSA_ILi128EEESG_NSA_ILi32EEEEEEaNS5_IJlSC_lEEEaSJ_NS4_8TiledMMAINS4_8MMA_AtomIJNS4_4SM904GMMA27MMA_64x128x32_S32S8S8_SS_TNEEEENS4_6LayoutINS5_IJSB_SC_SC_EEENS5_IJSC_NSA_ILi0EEESS_EEEEENS5_IJNS4_10UnderscoreESV_SV_EEEEENS4_23SM90_TMA_LOAD_MULTICASTENS4_14ComposedLayoutINS4_7SwizzleILi1ELi4ELi3EEENS4_18smem_ptr_flag_bitsILi8EEENSQ_INS5_IJNSA_ILi8EEESH_EEENS5_IJSH_SC_EEEEEEEvNS4_8identityESY_S18_vS19_EENS_8epilogue10collective6detail29Sm90TmaWarpSpecializedAdapterINS1C_15DefaultEpilogueIaSJ_SJ_NS1B_6thread17LinearCombinationIaLi1EiiLNS1G_9ScaleType4KindE0ELNS_15FloatRoundStyleE2EaEENS1_15EpilogueDefaultEEEEEvvEEEEvNT_6ParamsE,@"STO_CUDA_ENTRY STV_DEFAULT"
_ZN7cutlass13device_kernelINS_4gemm6kernel13GemmUniversalIN4cute5tupleIJiiiiEEENS1_10collective13CollectiveMmaINS1_34MainloopSm90TmaGmmaWarpSpecializedILi28ENS5_IJNS4_1CILi2EEESB_NSA_ILi1EEEEEENS1_35KernelTmaWarpSpecializedCooperativeEEENS5_IJNSA_ILi128EEESG_NSA_ILi32EEEEEEaNS5_IJlSC_lEEEaSJ_NS4_8TiledMMAINS4_8MMA_AtomIJNS4_4SM904GMMA27MMA_64x128x32_S32S8S8_SS_TNEEEENS4_6LayoutINS5_IJSB_SC_SC_EEENS5_IJSC_NSA_ILi0EEESS_EEEEENS5_IJNS4_10UnderscoreESV_SV_EEEEENS4_23SM90_TMA_LOAD_MULTICASTENS4_14ComposedLayoutINS4_7SwizzleILi1ELi4ELi3EEENS4_18smem_ptr_flag_bitsILi8EEENSQ_INS5_IJNSA_ILi8EEESH_EEENS5_IJSH_SC_EEEEEEEvNS4_8identityESY_S18_vS19_EENS_8epilogue10collective6detail29Sm90TmaWarpSpecializedAdapterINS1C_15DefaultEpilogueIaSJ_SJ_NS1B_6thread17LinearCombinationIaLi1EiiLNS1G_9ScaleType4KindE0ELNS_15FloatRoundStyleE2EaEENS1_15EpilogueDefaultEEEEEvvEEEEvNT_6ParamsE:
[----:B------:R-:W0:Y:S01]  /*0000*/  LDC R1, c[0x0][0x28] ;  /* 0x00000a00ff017b82 */ /* 0x000e220000000800 */
[----:B------:R-:W1:Y:S01]  /*0010*/  S2R R94, SR_TID.X ;  /* 0x00000000005e7919 */ /* 0x000e620000002100 */
[----:B------:R-:W-:Y:S01]  /*0020*/  ELECT P0, URZ, PT ;  /* 0x00000000003f782f */ /* 0x000fe20003800000 */
[----:B------:R-:W-:Y:S01]  /*0030*/  BSSY B0, `(.L_x_0) ;  /* 0x000000f000007945 */ /* 0x000fe20003800000 */
[--C-:B-1----:R-:W-:Y:S02]  /*0040*/  SHF.R.U32.HI R0, RZ, 0x5, R94.reuse ;  /* 0x00000005ff007819 */ /* 0x102fe4000001165e */
[----:B------:R-:W-:-:S03]  /*0050*/  SHF.R.U32.HI R6, RZ, 0x7, R94 ;  /* 0x00000007ff067819 */ /* 0x000fc6000001165e */
[----:B------:R-:W1:Y:S04]  /*0060*/  SHFL.IDX PT, R2, R0, RZ, 0x1f ;  /* 0x00001fff00027589 */ /* 0x000e6800000e0000 */
[----:B------:R2:W3:Y:S01]  /*0070*/  SHFL.IDX PT, R5, R6, RZ, 0x1f ;  /* 0x00001fff06057589 */ /* 0x0004e200000e0000 */
[----:B-1----:R-:W-:-:S13]  /*0080*/  ISETP.NE.OR P0, PT, R2, RZ, !P0 ;  /* 0x000000ff0200720c */ /* 0x002fda0004705670 */
[----:B0-23--:R-:W-:Y:S05]  /*0090*/  @P0 BRA `(.L_x_1) ;  /* 0x0000000000200947 */ /* 0x00dfea0003800000 */
[----:B------:R-:W-:Y:S02]  /*00a0*/  ULDC.64 UR4, c[0x0][0x198] ;  /* 0x0000660000047ab9 */ /* 0x000fe40000000a00 */
[----:B------:R-:W-:Y:S02]  /*00b0*/  UIADD3 UR6, UP0, UR4, 0xf0, URZ ;  /* 0x000000f004067890 */ /* 0x000fe4000ff1e03f */
[----:B------:R-:W-:Y:S02]  /*00c0*/  UIADD3 UR4, UP1, UR4, 0x1f0, URZ ;  /* 0x000001f004047890 */ /* 0x000fe4000ff3e03f */
[----:B------:R-:W-:Y:S02]  /*00d0*/  UIADD3.X UR7, URZ, UR5, URZ, UP0, !UPT ;  /* 0x000000053f077290 */ /* 0x000fe400087fe43f */
[----:B------:R-:W-:-:S07]  /*00e0*/  UIADD3.X UR5, URZ, UR5, URZ, UP1, !UPT ;  /* 0x000000053f057290 */ /* 0x000fce0008ffe43f */
[----:B------:R0:W-:Y:S02]  /*00f0*/  UTMACCTL.PF [UR6] ;  /* 0x00000000060079b9 */ /* 0x0001e40008040000 */
[----:B------:R0:W-:Y:S02]  /*0100*/  UTMACCTL.PF [UR4] ;  /* 0x00000000040079b9 */ /* 0x0001e40008040000 */
[----:B0-----:R-:W-:Y:S01]  /*0110*/  NOP ;  /* 0x0000000000007918 */ /* 0x001fe20000000000 */
.L_x_1:
[----:B------:R-:W-:Y:S05]  /*0120*/  BSYNC B0 ;  /* 0x0000000000007941 */ /* 0x000fea0003800000 */
.L_x_0:
[----:B------:R-:W0:Y:S02]  /*0130*/  SHFL.IDX PT, R3, R0, RZ, 0x1f ;  /* 0x00001fff00037589 */ /* 0x000e2400000e0000 */
[----:B0-----:R-:W-:-:S13]  /*0140*/  ISETP.NE.AND P0, PT, R3, RZ, PT ;  /* 0x000000ff0300720c */ /* 0x001fda0003f05270 */
[----:B------:R-:W-:Y:S05]  /*0150*/  @P0 BRA `(.L_x_2) ;  /* 0x0000000400240947 */ /* 0x000fea0003800000 */
[----:B------:R-:W-:Y:S01]  /*0160*/  ELECT P0, URZ, PT ;  /* 0x00000000003f782f */ /* 0x000fe20003800000 */
[----:B------:R-:W-:-:S12]  /*0170*/  BSSY B0, `(.L_x_2) ;  /* 0x0000047000007945 */ /* 0x000fd80003800000 */
[----:B------:R-:W-:Y:S05]  /*0180*/  @!P0 BRA `(.L_x_3) ;  /* 0x0000000400148947 */ /* 0x000fea0003800000 */
[----:B------:R-:W0:Y:S01]  /*0190*/  S2UR UR8, SR_CgaCtaId ;  /* 0x00000000000879c3 */ /* 0x000e220000008800 */
[----:B------:R-:W-:Y:S01]  /*01a0*/  UMOV UR4, 0x400 ;  /* 0x0000040000047882 */ /* 0x000fe20000000000 */
[----:B------:R-:W-:Y:S01]  /*01b0*/  UMOV UR5, 0x1 ;  /* 0x0000000100057882 */ /* 0x000fe20000000000 */
[----:B------:R-:W-:Y:S02]  /*01c0*/  UMOV UR6, 0x6 ;  /* 0x0000000600067882 */ /* 0x000fe40000000000 */
[----:B------:R-:W-:-:S04]  /*01d0*/  UIADD3 UR6, -UR6, 0x100000, URZ ;  /* 0x0010000006067890 */ /* 0x000fc8000fffe13f */
[----:B------:R-:W-:Y:S02]  /*01e0*/  USHF.L.U32 UR7, UR6, 0xb, URZ ;  /* 0x0000000b06077899 */ /* 0x000fe4000800063f */
[----:B------:R-:W-:Y:S02]  /*01f0*/  USHF.L.U32 UR6, UR6, 0x1, URZ ;  /* 0x0000000106067899 */ /* 0x000fe4000800063f */
[----:B0-----:R-:W-:Y:S02]  /*0200*/  ULEA UR8, UR8, UR4, 0x18 ;  /* 0x0000000408087291 */ /* 0x001fe4000f8ec03f */
[----:B------:R-:W-:-:S04]  /*0210*/  UIADD3 UR4, -UR5, 0x100000, URZ ;  /* 0x0010000005047890 */ /* 0x000fc8000fffe13f */
[----:B------:R-:W-:Y:S02]  /*0220*/  USHF.L.U32 UR5, UR4, 0xb, URZ ;  /* 0x0000000b04057899 */ /* 0x000fe4000800063f */
[----:B------:R-:W-:Y:S01]  /*0230*/  USHF.L.U32 UR4, UR4, 0x1, URZ ;  /* 0x0000000104047899 */ /* 0x000fe2000800063f */
[----:B------:R-:W0:Y:S11]  /*0240*/  FENCE.VIEW.ASYNC.S ;  /* 0x00000000000073c6 */ /* 0x000e360000000000 */
[----:B0-----:R0:W1:Y:S01]  /*0250*/  SYNCS.EXCH.64 URZ, [UR8], UR4 ;  /* 0x00000004083f75b2 */ /* 0x0010620008000100 */
[----:B------:R0:W2:Y:S01]  /*0260*/  SYNCS.EXCH.64 URZ, [UR8+0xe0], UR6 ;  /* 0x0000e006083f75b2 */ /* 0x0000a20008000100 */
[----:B------:R0:W3:Y:S01]  /*0270*/  SYNCS.EXCH.64 URZ, [UR8+0x8], UR4 ;  /* 0x00000804083f75b2 */ /* 0x0000e20008000100 */
[----:B------:R0:W4:Y:S01]  /*0280*/  SYNCS.EXCH.64 URZ, [UR8+0xe8], UR6 ;  /* 0x0000e806083f75b2 */ /* 0x0001220008000100 */
[----:B------:R0:W0:Y:S01]  /*0290*/  SYNCS.EXCH.64 URZ, [UR8+0x10], UR4 ;  /* 0x00001004083f75b2 */ /* 0x0000220008000100 */
        /* <DEDUP_REMOVED lines=51> */
[----:B-1234-:R-:W-:Y:S01]  /*05d0*/  NOP ;  /* 0x0000000000007918 */ /* 0x01efe20000000000 */
.L_x_3:
[----:B0-----:R-:W-:Y:S05]  /*05e0*/  BSYNC B0 ;  /* 0x0000000000007941 */ /* 0x001fea0003800000 */
.L_x_2:
[----:B------:R-:W-:Y:S01]  /*05f0*/  SHF.R.S32.HI R7, RZ, 0x1f, R94 ;  /* 0x0000001fff077819 */ /* 0x000fe2000001145e */
[----:B------:R-:W0:Y:S01]  /*0600*/  SHFL.IDX PT, R0, R0, RZ, 0x1f ;  /* 0x00001fff00007589 */ /* 0x000e2200000e0000 */
[----:B------:R-:W1:Y:S01]  /*0610*/  S2UR UR8, SR_CTAID.X ;  /* 0x00000000000879c3 */ /* 0x000e620000002500 */
[----:B------:R-:W-:Y:S02]  /*0620*/  ELECT P0, URZ, PT ;  /* 0x00000000003f782f */ /* 0x000fe40003800000 */
[----:B------:R-:W-:Y:S01]  /*0630*/  LEA.HI R7, R7, R94, RZ, 0x7 ;  /* 0x0000005e07077211 */ /* 0x000fe200078f38ff */
[----:B------:R-:W2:Y:S01]  /*0640*/  S2R R4, SR_CTAID.Y ;  /* 0x0000000000047919 */ /* 0x000ea20000002600 */
[----:B------:R-:W-:Y:S01]  /*0650*/  SHF.R.S32.HI R10, RZ, 0x1f, R3 ;  /* 0x0000001fff0a7819 */ /* 0x000fe20000011403 */
[----:B------:R-:W-:Y:S01]  /*0660*/  ULDC UR4, c[0x0][0x150] ;  /* 0x0000540000047ab9 */ /* 0x000fe20000000800 */
[----:B------:R-:W-:Y:S01]  /*0670*/  LOP3.LUT R7, R7, 0xffffff80, RZ, 0xc0, !PT ;  /* 0xffffff8007077812 */ /* 0x000fe200078ec0ff */
[----:B------:R-:W-:Y:S01]  /*0680*/  NOP ;  /* 0x0000000000007918 */ /* 0x000fe20000000000 */
[----:B------:R-:W-:Y:S01]  /*0690*/  LEA.HI R10, R10, R3, RZ, 0x2 ;  /* 0x000000030a0a7211 */ /* 0x000fe200078f10ff */
[----:B------:R-:W3:Y:S01]  /*06a0*/  LDC R12, c[0x0][0x144] ;  /* 0x00005100ff0c7b82 */ /* 0x000ee20000000800 */
[----:B------:R-:W-:Y:S01]  /*06b0*/  NOP ;  /* 0x0000000000007918 */ /* 0x000fe20000000000 */
[----:B------:R-:W-:Y:S01]  /*06c0*/  IMAD.IADD R8, R94, 0x1, -R7 ;  /* 0x000000015e087824 */ /* 0x000fe200078e0a07 */
[----:B------:R-:W-:Y:S01]  /*06d0*/  LOP3.LUT R10, R10, 0x3ffffffc, RZ, 0xc0, !PT ;  /* 0x3ffffffc0a0a7812 */ /* 0x000fe200078ec0ff */
[----:B------:R-:W-:Y:S01]  /*06e0*/  IMAD.MOV.U32 R22, RZ, RZ, 0x1 ;  /* 0x00000001ff167424 */ /* 0x000fe200078e00ff */
[----:B------:R-:W-:-:S02]  /*06f0*/  ISETP.NE.AND P3, PT, R5, RZ, PT ;  /* 0x000000ff0500720c */ /* 0x000fc40003f65270 */
[----:B------:R-:W-:Y:S01]  /*0700*/  SHF.R.S32.HI R7, RZ, 0x1f, R8 ;  /* 0x0000001fff077819 */ /* 0x000fe20000011408 */
[----:B------:R-:W-:Y:S01]  /*0710*/  IMAD.IADD R10, R3, 0x1, -R10 ;  /* 0x00000001030a7824 */ /* 0x000fe200078e0a0a */
[----:B------:R-:W4:Y:S02]  /*0720*/  LDC R14, c[0x0][0x140] ;  /* 0x00005000ff0e7b82 */ /* 0x000f240000000800 */
[----:B------:R-:W-:Y:S02]  /*0730*/  LEA.HI R7, R7, R8, RZ, 0x3 ;  /* 0x0000000807077211 */ /* 0x000fe400078f18ff */
[----:B0-----:R-:W-:Y:S02]  /*0740*/  ISETP.NE.OR P0, PT, R0, RZ, !P0 ;  /* 0x000000ff0000720c */ /* 0x001fe40004705670 */
[--C-:B------:R-:W-:Y:S02]  /*0750*/  SHF.R.S32.HI R0, RZ, 0x3, R7.reuse ;  /* 0x00000003ff007819 */ /* 0x100fe40000011407 */
[----:B------:R-:W-:-:S02]  /*0760*/  SHF.R.S32.HI R7, RZ, 0x1f, R7 ;  /* 0x0000001fff077819 */ /* 0x000fc40000011407 */
[----:B-1----:R-:W-:Y:S02]  /*0770*/  I2FP.F32.U32 R9, UR8 ;  /* 0x0000000800097c45 */ /* 0x002fe40008201000 */
[----:B------:R-:W-:-:S03]  /*0780*/  LEA.HI R7, R7, R0, RZ, 0x2 ;  /* 0x0000000007077211 */ /* 0x000fc600078f10ff */
[----:B------:R-:W-:Y:S01]  /*0790*/  FMUL R9, R9, UR4 ;  /* 0x0000000409097c20 */ /* 0x000fe20008400000 */
[----:B------:R-:W-:Y:S01]  /*07a0*/  LOP3.LUT R7, R7, 0xfffffffc, RZ, 0xc0, !PT ;  /* 0xfffffffc07077812 */ /* 0x000fe200078ec0ff */
[----:B------:R-:W-:Y:S01]  /*07b0*/  VOTEU.ALL UP0, P0 ;  /* 0x00000000003f7886 */ /* 0x000fe20000000000 */
[----:B--2---:R-:W-:Y:S01]  /*07c0*/  I2FP.F32.U32 R3, R4 ;  /* 0x0000000400037245 */ /* 0x004fe20000201000 */
[----:B------:R-:W-:Y:S01]  /*07d0*/  ULDC UR4, c[0x0][0x154] ;  /* 0x0000550000047ab9 */ /* 0x000fe20000000800 */
[----:B------:R-:W-:Y:S01]  /*07e0*/  VOTEU.ALL UP1, P0 ;  /* 0x00000000003f7886 */ /* 0x000fe20000020000 */
[----:B------:R-:W0:Y:S01]  /*07f0*/  F2I.U32.TRUNC.NTZ R9, R9 ;  /* 0x0000000900097305 */ /* 0x000e22000020f000 */
[----:B------:R-:W-:Y:S01]  /*0800*/  IMAD.IADD R7, R0, 0x1, -R7 ;  /* 0x0000000100077824 */ /* 0x000fe200078e0a07 */
[----:B------:R-:W1:Y:S01]  /*0810*/  @!UP0 S2UR UR7, SR_CgaCtaId ;  /* 0x00000000000789c3 */ /* 0x000e620000008800 */
[----:B------:R-:W-:Y:S01]  /*0820*/  FMUL R13, R3, UR4 ;  /* 0x00000004030d7c20 */ /* 0x000fe20008400000 */
[----:B------:R-:W-:Y:S01]  /*0830*/  UMOV UR4, 0x20 ;  /* 0x0000002000047882 */ /* 0x000fe20000000000 */
[----:B------:R-:W-:Y:S01]  /*0840*/  IMAD R10, R10, 0x4, R7 ;  /* 0x000000040a0a7824 */ /* 0x000fe200078e0207 */
[----:B------:R-:W-:Y:S01]  /*0850*/  @!UP0 UMOV UR6, 0x400 ;  /* 0x0000040000068882 */ /* 0x000fe20000000000 */
[----:B------:R-:W-:-:S04]  /*0860*/  @!UP0 UIADD3 UR4, -UR4, 0x100000, URZ ;  /* 0x0010000004048890 */ /* 0x000fc8000fffe13f */
[----:B------:R-:W-:Y:S02]  /*0870*/  @!UP0 USHF.L.U32 UR5, UR4, 0xb, URZ ;  /* 0x0000000b04058899 */ /* 0x000fe4000800063f */
[----:B------:R-:W-:Y:S01]  /*0880*/  @!UP0 USHF.L.U32 UR4, UR4, 0x1, URZ ;  /* 0x0000000104048899 */ /* 0x000fe2000800063f */
[----:B----4-:R-:W-:Y:S01]  /*0890*/  ISETP.EQ.U32.AND P2, PT, R14, 0x1, PT ;  /* 0x000000010e00780c */ /* 0x010fe20003f42070 */
[----:B------:R-:W2:Y:S01]  /*08a0*/  F2I.U32.TRUNC.NTZ R13, R13 ;  /* 0x0000000d000d7305 */ /* 0x000ea2000020f000 */
[C---:B------:R-:W-:Y:S01]  /*08b0*/  LEA.HI R0, R10.reuse, R10, RZ, 0x1 ;  /* 0x0000000a0a007211 */ /* 0x040fe200078f08ff */
[----:B------:R-:W4:Y:S01]  /*08c0*/  LDC R7, c[0x0][0x148] ;  /* 0x00005200ff077b82 */ /* 0x000f220000000800 */
[----:B------:R-:W-:Y:S02]  /*08d0*/  IMAD.SHL.U32 R19, R10, 0x4, RZ ;  /* 0x000000040a137824 */ /* 0x000fe400078e00ff */
[----:B------:R-:W-:Y:S01]  /*08e0*/  LOP3.LUT R11, R0, 0xfffffffe, RZ, 0xc0, !PT ;  /* 0xfffffffe000b7812 */ /* 0x000fe200078ec0ff */
[----:B0-----:R-:W-:Y:S01]  /*08f0*/  IMAD.MOV R15, RZ, RZ, -R9 ;  /* 0x000000ffff0f7224 */ /* 0x001fe200078e0a09 */
[----:B------:R-:W-:-:S02]  /*0900*/  SHF.R.S32.HI R9, RZ, 0x1f, R2 ;  /* 0x0000001fff097819 */ /* 0x000fc40000011402 */
[----:B------:R-:W-:Y:S01]  /*0910*/  LOP3.LUT R19, R10, 0xc, R19, 0x78, !PT ;  /* 0x0000000c0a137812 */ /* 0x000fe200078e7813 */
[----:B---3--:R-:W-:Y:S01]  /*0920*/  IMAD R3, R12, R15, UR8 ;  /* 0x000000080c037e24 */ /* 0x008fe2000f8e020f */
[----:B------:R-:W-:Y:S01]  /*0930*/  LEA.HI R9, R9, R2, RZ, 0x2 ;  /* 0x0000000209097211 */ /* 0x000fe200078f10ff */
[----:B------:R-:W-:Y:S02]  /*0940*/  IMAD.IADD R0, R10, 0x1, -R11 ;  /* 0x000000010a007824 */ /* 0x000fe400078e0a0b */
[----:B------:R-:W-:Y:S01]  /*0950*/  VIADD R12, R5, 0xffffffff ;  /* 0xffffffff050c7836 */ /* 0x000fe20000000000 */
[----:B------:R-:W-:Y:S01]  /*0960*/  LOP3.LUT R9, R9, 0xfffffffc, RZ, 0xc0, !PT ;  /* 0xfffffffc09097812 */ /* 0x000fe200078ec0ff */
[----:B--2---:R-:W-:Y:S01]  /*0970*/  IMAD.MOV R24, RZ, RZ, -R13 ;  /* 0x000000ffff187224 */ /* 0x004fe200078e0a0d */
[----:B------:R-:W-:Y:S01]  /*0980*/  ISETP.NE.AND P4, PT, R0, R3, PT ;  /* 0x000000030000720c */ /* 0x000fe20003f85270 */
[----:B-1----:R-:W-:Y:S01]  /*0990*/  @!UP0 ULEA UR6, UR7, UR6, 0x18 ;  /* 0x0000000607068291 */ /* 0x002fe2000f8ec03f */
[----:B------:R-:W-:Y:S01]  /*09a0*/  ISETP.GE.U32.AND P6, PT, R12, 0x2, PT ;  /* 0x000000020c00780c */ /* 0x000fe20003fc6070 */
[----:B------:R-:W-:Y:S01]  /*09b0*/  IMAD.IADD R0, R2, 0x1, -R9 ;  /* 0x0000000102007824 */ /* 0x000fe200078e0a09 */
[----:B------:R-:W-:Y:S01]  /*09c0*/  VOTEU.ALL UP0, P0 ;  /* 0x00000000003f7886 */ /* 0x000fe20000000000 */
[----:B------:R-:W-:-:S02]  /*09d0*/  LOP3.LUT P0, RZ, R8, 0x7, RZ, 0xc0, !PT ;  /* 0x0000000708ff7812 */ /* 0x000fc4000780c0ff */
[----:B------:R-:W-:Y:S02]  /*09e0*/  LOP3.LUT R8, R94, 0x7f, RZ, 0xc0, !PT ;  /* 0x0000007f5e087812 */ /* 0x000fe400078ec0ff */
[C---:B------:R-:W-:Y:S01]  /*09f0*/  ISETP.NE.AND P1, PT, R0.reuse, 0x3, PT ;  /* 0x000000030000780c */ /* 0x040fe20003f25270 */
[----:B----4-:R-:W-:Y:S01]  /*0a00*/  IMAD R9, R7, R24, R4 ;  /* 0x0000001807097224 */ /* 0x010fe200078e0204 */
[C---:B------:R-:W-:Y:S02]  /*0a10*/  ISETP.LT.U32.AND P0, PT, R19.reuse, 0x4, !P0 ;  /* 0x000000041300780c */ /* 0x040fe40004701070 */
[----:B------:R-:W-:Y:S01]  /*0a20*/  @P4 LEA.HI R2, R19, R19, RZ, 0x1 ;  /* 0x0000001313024211 */ /* 0x000fe200078f08ff */
[----:B------:R-:W0:Y:S02]  /*0a30*/  FENCE.VIEW.ASYNC.S ;  /* 0x00000000000073c6 */ /* 0x000e240000000000 */
[----:B0-----:R0:W1:Y:S01]  /*0a40*/  @!UP0 SYNCS.EXCH.64 URZ, [UR6+0x1d0], UR4 ;  /* 0x0001d004063f85b2 */ /* 0x0010620008000100 */
[----:B------:R-:W-:-:S02]  /*0a50*/  ISETP.EQ.OR P1, PT, R0, RZ, !P1 ;  /* 0x000000ff0000720c */ /* 0x000fc40004f22670 */
[----:B------:R-:W-:Y:S02]  /*0a60*/  @P4 SHF.R.S32.HI R2, RZ, 0x1, R2 ;  /* 0x00000001ff024819 */ /* 0x000fe40000011402 */
[----:B------:R-:W-:Y:S02]  /*0a70*/  ISETP.EQ.AND P1, PT, R5, RZ, P1 ;  /* 0x000000ff0500720c */ /* 0x000fe40000f22270 */
[----:B------:R-:W-:Y:S02]  /*0a80*/  @P4 ISETP.NE.AND P5, PT, R2, R9, PT ;  /* 0x000000090200420c */ /* 0x000fe40003fa5270 */
[----:B------:R-:W-:Y:S02]  /*0a90*/  SEL R9, RZ, 0x1, !P0 ;  /* 0x00000001ff097807 */ /* 0x000fe40004000000 */
[----:B------:R-:W-:Y:S02]  /*0aa0*/  @P4 SEL R22, RZ, 0x1, P5 ;  /* 0x00000001ff164807 */ /* 0x000fe40002800000 */
[----:B------:R-:W-:-:S02]  /*0ab0*/  SEL R18, RZ, 0x1, !P1 ;  /* 0x00000001ff127807 */ /* 0x000fc40004800000 */
[----:B------:R-:W-:Y:S01]  /*0ac0*/  LOP3.LUT R22, R22, R9, RZ, 0xc0, !PT ;  /* 0x0000000916167212 */ /* 0x000fe200078ec0ff */
[----:B------:R0:W2:Y:S01]  /*0ad0*/  @!UP1 SYNCS.EXCH.64 URZ, [UR6+0x1d8], UR4 ;  /* 0x0001d804063f95b2 */ /* 0x0000a20008000100 */
[----:B------:R-:W-:Y:S01]  /*0ae0*/  SEL R18, R18, 0x2, P6 ;  /* 0x0000000212127807 */ /* 0x000fe20003000000 */
[----:B------:R-:W-:Y:S01]  /*0af0*/  NOP ;  /* 0x0000000000007918 */ /* 0x000fe20000000000 */
[----:B------:R-:W-:Y:S05]  /*0b00*/  @!P2 BRA `(.L_x_4) ;  /* 0x000000000008a947 */ /* 0x000fea0003800000 */
[----:B-12---:R-:W-:Y:S01]  /*0b10*/  UCGABAR_ARV ;  /* 0x00000000000079c7 */ /* 0x006fe20008000000 */
[----:B------:R-:W-:Y:S05]  /*0b20*/  BRA `(.L_x_5) ;  /* 0x0000000000047947 */ /* 0x000fea0003800000 */
.L_x_4:
[----:B-12---:R-:W-:Y:S01]  /*0b30*/  NOP ;  /* 0x0000000000007918 */ /* 0x006fe20000000000 */
.L_x_5:
[----:B------:R-:W1:Y:S01]  /*0b40*/  LDC R2, c[0x0][0x65c] ;  /* 0x00019700ff027b82 */ /* 0x000e620000000800 */
[----:B------:R-:W-:Y:S02]  /*0b50*/  IMAD.U32 R10, RZ, RZ, UR8 ;  /* 0x00000008ff0a7e24 */ /* 0x000fe4000f8e00ff */
[----:B------:R-:W-:Y:S01]  /*0b60*/  IMAD.MOV.U32 R11, RZ, RZ, RZ ;  /* 0x000000ffff0b7224 */ /* 0x000fe200078e00ff */
[----:B-1----:R-:W-:-:S04]  /*0b70*/  ISETP.NE.AND P1, PT, R2, 0x1, PT ;  /* 0x000000010200780c */ /* 0x002fc80003f25270 */
[----:B------:R-:W-:-:S09]  /*0b80*/  P2R R5, PR, RZ, 0x2 ;  /* 0x00000002ff057803 */ /* 0x000fd20000000000 */
[----:B------:R-:W1:Y:S01]  /*0b90*/  @P1 LDC R17, c[0x0][0x10] ;  /* 0x00000400ff111b82 */ /* 0x000e620000000800 */
[----:B------:R-:W-:Y:S02]  /*0ba0*/  @P1 IMAD.MOV.U32 R5, RZ, RZ, RZ ;  /* 0x000000ffff051224 */ /* 0x000fe400078e00ff */
[----:B------:R-:W-:-:S05]  /*0bb0*/  @P1 IMAD.MOV.U32 R13, RZ, RZ, RZ ;  /* 0x000000ffff0d1224 */ /* 0x000fca00078e00ff */
[----:B------:R-:W2:Y:S01]  /*0bc0*/  @!P1 LDC R9, c[0x0][0xc] ;  /* 0x00000300ff099b82 */ /* 0x000ea20000000800 */
[----:B0-----:R-:W-:Y:S01]  /*0bd0*/  ULDC UR4, c[0x0][0xc] ;  /* 0x0000030000047ab9 */ /* 0x001fe20000000800 */
[----:B------:R-:W-:Y:S01]  /*0be0*/  ULDC UR5, c[0x0][0x10] ;  /* 0x0000040000057ab9 */ /* 0x000fe20000000800 */
[----:B------:R-:W-:Y:S01]  /*0bf0*/  ULDC UR6, c[0x0][0x14] ;  /* 0x0000050000067ab9 */ /* 0x000fe20000000800 */
[----:B------:R-:W-:-:S04]  /*0c00*/  UIMAD.WIDE.U32 UR4, UR4, UR5, URZ ;  /* 0x00000005040472a5 */ /* 0x000fc8000f8e003f */
[----:B------:R-:W-:Y:S02]  /*0c10*/  UIMAD.WIDE.U32 UR36, UR4, UR6, URZ ;  /* 0x00000006042472a5 */ /* 0x000fe4000f8e003f */
[----:B------:R-:W-:-:S04]  /*0c20*/  UIMAD UR42, UR5, UR6, URZ ;  /* 0x00000006052a72a4 */ /* 0x000fc8000f8e023f */
[----:B------:R-:W-:Y:S01]  /*0c30*/  UIADD3 UR42, UR37, UR42, URZ ;  /* 0x0000002a252a7290 */ /* 0x000fe2000fffe03f */
[----:B-1----:R-:W-:-:S04]  /*0c40*/  @P1 IMAD.WIDE.U32 R16, R17, UR8, R4 ;  /* 0x0000000811101c25 */ /* 0x002fc8000f8e0004 */
[----:B------:R-:W-:Y:S02]  /*0c50*/  @P1 IMAD.IADD R17, R17, 0x1, R13 ;  /* 0x0000000111111824 */ /* 0x000fe400078e020d */
[----:B--2---:R-:W-:-:S04]  /*0c60*/  @!P1 IMAD.WIDE.U32 R10, R4, R9, R10 ;  /* 0x00000009040a9225 */ /* 0x004fc800078e000a */
[----:B------:R-:W-:Y:S02]  /*0c70*/  @!P1 IMAD.MOV.U32 R16, RZ, RZ, R10 ;  /* 0x000000ffff109224 */ /* 0x000fe400078e000a */
[----:B------:R-:W-:Y:S01]  /*0c80*/  @!P1 IMAD.MOV.U32 R17, RZ, RZ, R11 ;  /* 0x000000ffff119224 */ /* 0x000fe200078e000b */
[----:B------:R-:W-:Y:S06]  /*0c90*/  @!P2 BRA `(.L_x_6) ;  /* 0x00000000000ca947 */ /* 0x000fec0003800000 */
[----:B------:R-:W-:Y:S01]  /*0ca0*/  UCGABAR_WAIT ;  /* 0x0000000000007dc7 */ /* 0x000fe20008000000 */
[----:B------:R-:W-:Y:S01]  /*0cb0*/  CCTL.IVALL ;  /* 0x00000000ff00798f */ /* 0x000fe20002000000 */
[----:B------:R-:W-:Y:S05]  /*0cc0*/  BRA `(.L_x_7) ;  /* 0x0000000000047947 */ /* 0x000fea0003800000 */
.L_x_6:
[----:B------:R-:W-:Y:S06]  /*0cd0*/  BAR.SYNC.DEFER_BLOCKING 0x0 ;  /* 0x0000000000007b1d */ /* 0x000fec0000010000 */
.L_x_7:
[----:B------:R-:W-:Y:S05]  /*0ce0*/  @!P3 BRA `(.L_x_8) ;  /* 0x0000004c0058b947 */ /* 0x000fea0003800000 */
[----:B------:R-:W-:-:S13]  /*0cf0*/  ISETP.GT.U32.AND P0, PT, R12, 0x1, PT ;  /* 0x000000010c00780c */ /* 0x000fda0003f04070 */
[----:B------:R-:W-:Y:S05]  /*0d00*/  @P0 EXIT ;  /* 0x000000000000094d */ /* 0x000fea0003800000 */
[----:B------:R-:W-:Y:S01]  /*0d10*/  ULDC.64 UR4, c[0x0][0x650] ;  /* 0x0001940000047ab9 */ /* 0x000fe20000000a00 */
[----:B------:R-:W-:Y:S01]  /*0d20*/  PRMT R0, RZ, 0x7610, R0 ;  /* 0x00007610ff007816 */ /* 0x000fe20000000000 */
[----:B------:R-:W-:Y:S01]  /*0d30*/  IMAD.MOV.U32 R99, RZ, RZ, -0x1 ;  /* 0xffffffffff637424 */ /* 0x000fe200078e00ff */
[----:B------:R-:W-:Y:S01]  /*0d40*/  ISETP.GE.U32.AND P0, PT, R16, UR4, PT ;  /* 0x0000000410007c0c */ /* 0x000fe2000bf06070 */
[----:B------:R-:W-:Y:S02]  /*0d50*/  IMAD.MOV.U32 R100, RZ, RZ, -0x1 ;  /* 0xffffffffff647424 */ /* 0x000fe400078e00ff */
[----:B------:R-:W-:Y:S01]  /*0d60*/  IMAD.MOV.U32 R23, RZ, RZ, -0x1 ;  /* 0xffffffffff177424 */ /* 0x000fe200078e00ff */
[----:B------:R-:W-:-:S13]  /*0d70*/  ISETP.GE.U32.AND.EX P0, PT, R17, UR5, PT, P0 ;  /* 0x0000000511007c0c */ /* 0x000fda000bf06100 */
[----:B------:R-:W-:Y:S05]  /*0d80*/  @P0 BRA `(.L_x_9) ;  /* 0x00000004002c0947 */ /* 0x000fea0003800000 */
[----:B------:R-:W0:Y:S01]  /*0d90*/  LDC.64 R26, c[0x0][0x628] ;  /* 0x00018a00ff1a7b82 */ /* 0x000e220000000a00 */
[----:B------:R-:W-:Y:S02]  /*0da0*/  IMAD.MOV.U32 R10, RZ, RZ, R16 ;  /* 0x000000ffff0a7224 */ /* 0x000fe400078e0010 */
[----:B------:R-:W-:-:S05]  /*0db0*/  IMAD.MOV.U32 R11, RZ, RZ, R17 ;  /* 0x000000ffff0b7224 */ /* 0x000fca00078e0011 */
[----:B------:R-:W1:Y:S08]  /*0dc0*/  LDC R0, c[0x0][0x630] ;  /* 0x00018c00ff007b82 */ /* 0x000e700000000800 */
[----:B------:R-:W2:Y:S01]  /*0dd0*/  LDC.64 R28, c[0x0][0x620] ;  /* 0x00018800ff1c7b82 */ /* 0x000ea20000000a00 */
[----:B0-----:R-:W-:-:S04]  /*0de0*/  ISETP.NE.U32.AND P0, PT, R26, RZ, PT ;  /* 0x000000ff1a00720c */ /* 0x001fc80003f05070 */
[----:B------:R-:W-:-:S13]  /*0df0*/  ISETP.NE.AND.EX P0, PT, R27, RZ, PT, P0 ;  /* 0x000000ff1b00720c */ /* 0x000fda0003f05300 */
[----:B-12---:R-:W-:Y:S05]  /*0e00*/  @!P0 BRA `(.L_x_10) ;  /* 0x0000000000288947 */ /* 0x006fea0003800000 */
[----:B------:R-:W0:Y:S02]  /*0e10*/  LDC R9, c[0x0][0x634] ;  /* 0x00018d00ff097b82 */ /* 0x000e240000000800 */
[----:B0-----:R-:W-:-:S05]  /*0e20*/  IADD3 R9, P0, R16, R9, RZ ;  /* 0x0000000910097210 */ /* 0x001fca0007f1e0ff */
[----:B------:R-:W-:-:S04]  /*0e30*/  IMAD.X R21, RZ, RZ, R17, P0 ;  /* 0x000000ffff157224 */ /* 0x000fc800000e0611 */
[----:B------:R-:W-:-:S04]  /*0e40*/  IMAD.WIDE.U32 R10, R21, R26, RZ ;  /* 0x0000001a150a7225 */ /* 0x000fc800078e00ff */
[----:B------:R-:W-:-:S04]  /*0e50*/  IMAD.WIDE.U32 R12, P0, R9, R27, R10 ;  /* 0x0000001b090c7225 */ /* 0x000fc8000780000a */
[----:B------:R-:W-:-:S04]  /*0e60*/  IMAD.WIDE.U32 R10, R9, R26, RZ ;  /* 0x0000001a090a7225 */ /* 0x000fc800078e00ff */
[----:B------:R-:W-:Y:S01]  /*0e70*/  IMAD.X R15, RZ, RZ, RZ, P0 ;  /* 0x000000ffff0f7224 */ /* 0x000fe200000e06ff */
[----:B------:R-:W-:Y:S01]  /*0e80*/  IADD3 RZ, P0, R11, R12, RZ ;  /* 0x0000000c0bff7210 */ /* 0x000fe20007f1e0ff */
[----:B------:R-:W-:-:S04]  /*0e90*/  IMAD.MOV.U32 R14, RZ, RZ, R13 ;  /* 0x000000ffff0e7224 */ /* 0x000fc800078e000d */
[----:B------:R-:W-:-:S08]  /*0ea0*/  IMAD.WIDE.U32.X R10, R21, R27, R14, P0 ;  /* 0x0000001b150a7225 */ /* 0x000fd000000e040e */
.L_x_10:
[----:B------:R-:W0:Y:S01]  /*0eb0*/  LDC.64 R30, c[0x0][0x640] ;  /* 0x00019000ff1e7b82 */ /* 0x000e220000000a00 */
[--C-:B------:R-:W-:Y:S01]  /*0ec0*/  SHF.R.U64 R32, R10, R0, R11.reuse ;  /* 0x000000000a207219 */ /* 0x100fe2000000120b */
[----:B------:R-:W-:Y:S01]  /*0ed0*/  IMAD R24, R7, R24, R4 ;  /* 0x0000001807187224 */ /* 0x000fe200078e0204 */
[----:B------:R-:W-:Y:S01]  /*0ee0*/  SHF.R.U32.HI R0, RZ, R0, R11 ;  /* 0x00000000ff007219 */ /* 0x000fe2000001160b */
[----:B------:R-:W-:Y:S01]  /*0ef0*/  IMAD.MOV.U32 R25, RZ, RZ, 0x1 ;  /* 0x00000001ff197424 */ /* 0x000fe200078e00ff */
[----:B------:R-:W-:-:S03]  /*0f00*/  IADD3 R5, P0, RZ, -R32, RZ ;  /* 0x80000020ff057210 */ /* 0x000fc60007f1e0ff */
[----:B------:R-:W1:Y:S02]  /*0f10*/  LDC R12, c[0x0][0x618] ;  /* 0x00018600ff0c7b82 */ /* 0x000e640000000800 */
[----:B------:R-:W-:Y:S02]  /*0f20*/  IMAD.X R9, RZ, RZ, ~R0, P0 ;  /* 0x000000ffff097224 */ /* 0x000fe400000e0e00 */
[----:B------:R-:W-:-:S04]  /*0f30*/  IMAD.WIDE.U32 R10, R5, R28, R16 ;  /* 0x0000001c050a7225 */ /* 0x000fc800078e0010 */
[----:B------:R-:W2:Y:S01]  /*0f40*/  LDC R20, c[0x0][0x608] ;  /* 0x00018200ff147b82 */ /* 0x000ea20000000800 */
[----:B------:R-:W-:Y:S02]  /*0f50*/  IMAD R0, R9, R28, RZ ;  /* 0x0000001c09007224 */ /* 0x000fe400078e02ff */
[----:B------:R-:W-:Y:S02]  /*0f60*/  IMAD.MOV.U32 R9, RZ, RZ, -0x1 ;  /* 0xffffffffff097424 */ /* 0x000fe400078e00ff */
[----:B------:R-:W-:-:S03]  /*0f70*/  IMAD R5, R5, R29, R0 ;  /* 0x0000001d05057224 */ /* 0x000fc600078e0200 */
[----:B------:R-:W3:Y:S01]  /*0f80*/  LDC R26, c[0x0][0x658] ;  /* 0x00019600ff1a7b82 */ /* 0x000ee20000000800 */
[----:B------:R-:W-:Y:S01]  /*0f90*/  IMAD.IADD R5, R11, 0x1, R5 ;  /* 0x000000010b057824 */ /* 0x000fe200078e0205 */
[----:B0-----:R-:W-:-:S04]  /*0fa0*/  ISETP.NE.U32.AND P0, PT, R30, RZ, PT ;  /* 0x000000ff1e00720c */ /* 0x001fc80003f05070 */
[----:B------:R-:W-:Y:S02]  /*0fb0*/  ISETP.NE.AND.EX P0, PT, R31, RZ, PT, P0 ;  /* 0x000000ff1f00720c */ /* 0x000fe40003f05300 */
[----:B------:R-:W0:Y:S01]  /*0fc0*/  LDC R21, c[0x0][0x600] ;  /* 0x00018000ff157b82 */ /* 0x000e220000000800 */
[-CC-:B-1----:R-:W-:Y:S02]  /*0fd0*/  SHF.R.U64 R14, R10, R12.reuse, R5.reuse ;  /* 0x0000000c0a0e7219 */ /* 0x182fe40000001205 */
[----:B------:R-:W-:-:S05]  /*0fe0*/  SHF.R.U32.HI R5, RZ, R12, R5 ;  /* 0x0000000cff057219 */ /* 0x000fca0000011605 */
[----:B------:R-:W1:Y:S01]  /*0ff0*/  LDC R23, c[0x0][0x648] ;  /* 0x00019200ff177b82 */ /* 0x000e620000000800 */
[-CC-:B--2---:R-:W-:Y:S02]  /*1000*/  SHF.R.U64 R34, R14, R20.reuse, R5.reuse ;  /* 0x000000140e227219 */ /* 0x184fe40000001205 */
[----:B------:R-:W-:-:S05]  /*1010*/  SHF.R.U32.HI R5, RZ, R20, R5 ;  /* 0x00000014ff057219 */ /* 0x000fca0000011605 */
[----:B------:R-:W2:Y:S01]  /*1020*/  LDC R28, c[0x0][0x638] ;  /* 0x00018e00ff1c7b82 */ /* 0x000ea20000000800 */
[-CC-:B---3--:R-:W-:Y:S02]  /*1030*/  SHF.R.U64 R20, R34, R26.reuse, R5.reuse ;  /* 0x0000001a22147219 */ /* 0x188fe40000001205 */
[-C--:B------:R-:W-:Y:S02]  /*1040*/  SHF.L.U32 R0, R9, R26.reuse, RZ ;  /* 0x0000001a09007219 */ /* 0x080fe400000006ff */
[----:B------:R-:W-:Y:S01]  /*1050*/  SHF.R.U32.HI R5, RZ, R26, R5 ;  /* 0x0000001aff057219 */ /* 0x000fe20000011605 */
[----:B------:R-:W-:Y:S01]  /*1060*/  IMAD.MOV.U32 R4, RZ, RZ, R20 ;  /* 0x000000ffff047224 */ /* 0x000fe200078e0014 */
[----:B------:R-:W-:Y:S01]  /*1070*/  LOP3.LUT R7, RZ, R0, RZ, 0x33, !PT ;  /* 0x00000000ff077212 */ /* 0x000fe200078e33ff */
[----:B------:R-:W3:Y:S01]  /*1080*/  LDC R27, c[0x0][0x610] ;  /* 0x00018400ff1b7b82 */ /* 0x000ee20000000800 */
[----:B------:R-:W-:Y:S05]  /*1090*/  @!P0 BRA `(.L_x_11) ;  /* 0x0000000000288947 */ /* 0x000fea0003800000 */
[----:B------:R-:W4:Y:S02]  /*10a0*/  LDC R9, c[0x0][0x64c] ;  /* 0x00019300ff097b82 */ /* 0x000f240000000800 */
[----:B----4-:R-:W-:-:S05]  /*10b0*/  IADD3 R9, P0, R20, R9, RZ ;  /* 0x0000000914097210 */ /* 0x010fca0007f1e0ff */
        /* <DEDUP_REMOVED lines=8> */
.L_x_11:
[----:B-1----:R-:W-:Y:S01]  /*1140*/  SHF.R.U64 R4, R4, R23, R5 ;  /* 0x0000001704047219 */ /* 0x002fe20000001205 */
[----:B0-----:R-:W-:Y:S01]  /*1150*/  VIADD R5, R21, 0xffffffff ;  /* 0xffffffff15057836 */ /* 0x001fe20000000000 */
[----:B------:R-:W-:Y:S01]  /*1160*/  SHF.L.U32 R0, R25, R26, RZ ;  /* 0x0000001a19007219 */ /* 0x000fe200000006ff */
[----:B------:R-:W-:Y:S01]  /*1170*/  IMAD.MOV.U32 R23, RZ, RZ, R32 ;  /* 0x000000ffff177224 */ /* 0x000fe200078e0020 */
[----:B------:R-:W-:Y:S01]  /*1180*/  LOP3.LUT R7, R34, R7, RZ, 0xc0, !PT ;  /* 0x0000000722077212 */ /* 0x000fe200078ec0ff */
[----:B------:R-:W-:Y:S01]  /*1190*/  IMAD.MOV R9, RZ, RZ, -R4 ;  /* 0x000000ffff097224 */ /* 0x000fe200078e0a04 */
[----:B------:R-:W-:Y:S02]  /*11a0*/  SEL R3, R3, R24, !P1 ;  /* 0x0000001803037207 */ /* 0x000fe40004800000 */
[----:B------:R-:W-:Y:S01]  /*11b0*/  LOP3.LUT R5, R14, R5, RZ, 0xc0, !PT ;  /* 0x000000050e057212 */ /* 0x000fe200078ec0ff */
[----:B------:R-:W-:Y:S02]  /*11c0*/  IMAD R4, R0, R4, R7 ;  /* 0x0000000400047224 */ /* 0x000fe400078e0207 */
[----:B--2---:R-:W-:-:S02]  /*11d0*/  IMAD R0, R9, R28, R20 ;  /* 0x0000001c09007224 */ /* 0x004fc400078e0214 */
[----:B---3--:R-:W-:Y:S02]  /*11e0*/  IMAD R3, R4, R27, R3 ;  /* 0x0000001b04037224 */ /* 0x008fe400078e0203 */
[----:B------:R-:W-:Y:S02]  /*11f0*/  IMAD.MOV.U32 R7, RZ, RZ, 0x1 ;  /* 0x00000001ff077424 */ /* 0x000fe400078e00ff */
[----:B------:R-:W-:-:S03]  /*1200*/  IMAD R4, R0, R21, R5 ;  /* 0x0000001500047224 */ /* 0x000fc600078e0205 */
[----:B------:R-:W-:Y:S02]  /*1210*/  PRMT R0, R7, 0x7610, R0 ;  /* 0x0000761007007816 */ /* 0x000fe40000000000 */
[----:B------:R-:W-:Y:S02]  /*1220*/  SEL R100, R4, R3, !P1 ;  /* 0x0000000304647207 */ /* 0x000fe40004800000 */
[----:B------:R-:W-:-:S07]  /*1230*/  SEL R99, R3, R4, !P1 ;  /* 0x0000000403637207 */ /* 0x000fce0004800000 */
.L_x_9:
[----:B------:R-:W-:-:S08]  /*1240*/  NOP ;  /* 0x0000000000007918 */ /* 0x000fd00000000000 */
[----:B------:R-:W0:Y:S02]  /*1250*/  USETMAXREG.TRY_ALLOC.CTAPOOL UP0, 0xe8 ;  /* 0x000000e8000079c8 */ /* 0x000e240008000600 */
[----:B0-----:R-:W-:-:S13]  /*1260*/  PLOP3.LUT P0, PT, PT, PT, UP0, 0x80, 0x0 ;  /* 0x000000000000781c */ /* 0x001fda0003f0f008 */
[----:B------:R-:W-:Y:S05]  /*1270*/  @!P0 BRA `(.L_x_9) ;  /* 0xfffffffc00f08947 */ /* 0x000fea000383ffff */
[----:B------:R-:W-:Y:S01]  /*1280*/  ULDC.64 UR4, c[0x0][0x598] ;  /* 0x0001660000047ab9 */ /* 0x000fe20000000a00 */
[----:B------:R-:W-:Y:S01]  /*1290*/  ULDC.64 UR38, c[0x0][0x208] ;  /* 0x0000820000267ab9 */ /* 0x000fe20000000a00 */
[----:B------:R-:W-:-:S04]  /*12a0*/  ISETP.NE.U32.AND P0, PT, RZ, UR4, PT ;  /* 0x00000004ff007c0c */ /* 0x000fc8000bf05070 */
[----:B------:R-:W-:-:S13]  /*12b0*/  ISETP.NE.AND.EX P0, PT, RZ, UR5, PT, P0 ;  /* 0x00000005ff007c0c */ /* 0x000fda000bf05300 */
[----:B------:R-:W-:Y:S05]  /*12c0*/  @!P0 BRA `(.L_x_12) ;  /* 0x00000000001c8947 */ /* 0x000fea0003800000 */
[----:B------:R-:W0:Y:S02]  /*12d0*/  LDC.64 R4, c[0x0][0x598] ;  /* 0x00016600ff047b82 */ /* 0x000e240000000a00 */
[----:B0-----:R-:W2:Y:S02]  /*12e0*/  LDG.E.64 R4, desc[UR38][R4.64] ;  /* 0x0000002604047981 */ /* 0x001ea4000c1e1b00 */
[----:B--2---:R-:W-:-:S04]  /*12f0*/  ISETP.NE.U32.AND P0, PT, R4, RZ, PT ;  /* 0x000000ff0400720c */ /* 0x004fc80003f05070 */
[----:B------:R-:W-:-:S13]  /*1300*/  ISETP.NE.AND.EX P0, PT, R5, RZ, PT, P0 ;  /* 0x000000ff0500720c */ /* 0x000fda0003f05300 */
[----:B------:R-:W-:Y:S05]  /*1310*/  @!P0 BRA `(.L_x_12) ;  /* 0x0000000000088947 */ /* 0x000fea0003800000 */
[----:B------:R0:W5:Y:S01]  /*1320*/  LD.E R90, desc[UR38][R4.64] ;  /* 0x00000026045a7980 */ /* 0x000162000c101900 */
[----:B------:R-:W-:Y:S05]  /*1330*/  BRA `(.L_x_13) ;  /* 0x0000000000247947 */ /* 0x000fea0003800000 */
.L_x_12:
[----:B------:R-:W-:Y:S02]  /*1340*/  ULDC.64 UR4, c[0x0][0x588] ;  /* 0x0001620000047ab9 */ /* 0x000fe40000000a00 */
[----:B------:R-:W-:-:S04]  /*1350*/  ISETP.NE.U32.AND P0, PT, RZ, UR4, PT ;  /* 0x00000004ff007c0c */ /* 0x000fc8000bf05070 */
[----:B------:R-:W-:-:S13]  /*1360*/  ISETP.NE.AND.EX P0, PT, RZ, UR5, PT, P0 ;  /* 0x00000005ff007c0c */ /* 0x000fda000bf05300 */
[----:B------:R-:W-:Y:S05]  /*1370*/  @!P0 BRA `(.L_x_14) ;  /* 0x00000000000c8947 */ /* 0x000fea0003800000 */
[----:B------:R-:W0:Y:S02]  /*1380*/  LDC.64 R90, c[0x0][0x588] ;  /* 0x00016200ff5a7b82 */ /* 0x000e240000000a00 */
[----:B0-----:R1:W5:Y:S01]  /*1390*/  LDG.E R90, desc[UR38][R90.64] ;  /* 0x000000265a5a7981 */ /* 0x001362000c1e1900 */
[----:B------:R-:W-:Y:S05]  /*13a0*/  BRA `(.L_x_13) ;  /* 0x0000000000087947 */ /* 0x000fea0003800000 */
.L_x_14:
[----:B------:R-:W-:Y:S02]  /*13b0*/  ULDC UR4, c[0x0][0x580] ;  /* 0x0001600000047ab9 */ /* 0x000fe40000000800 */
[----:B------:R-:W-:-:S07]  /*13c0*/  IMAD.U32 R90, RZ, RZ, UR4 ;  /* 0x00000004ff5a7e24 */ /* 0x000fce000f8e00ff */
.L_x_13:
[----:B------:R-:W-:Y:S02]  /*13d0*/  ULDC.64 UR4, c[0x0][0x5a0] ;  /* 0x0001680000047ab9 */ /* 0x000fe40000000a00 */
[----:B------:R-:W-:-:S04]  /*13e0*/  ISETP.NE.U32.AND P0, PT, RZ, UR4, PT ;  /* 0x00000004ff007c0c */ /* 0x000fc8000bf05070 */
[----:B------:R-:W-:-:S13]  /*13f0*/  ISETP.NE.AND.EX P0, PT, RZ, UR5, PT, P0 ;  /* 0x00000005ff007c0c */ /* 0x000fda000bf05300 */
[----:B------:R-:W-:Y:S05]  /*1400*/  @!P0 BRA `(.L_x_15) ;  /* 0x00000000001c8947 */ /* 0x000fea0003800000 */
[----:B0-----:R-:W0:Y:S02]  /*1410*/  LDC.64 R4, c[0x0][0x5a0] ;  /* 0x00016800ff047b82 */ /* 0x001e240000000a00 */
[----:B0-----:R-:W2:Y:S02]  /*1420*/  LDG.E.64 R4, desc[UR38][R4.64] ;  /* 0x0000002604047981 */ /* 0x001ea4000c1e1b00 */
[----:B--2---:R-:W-:-:S04]  /*1430*/  ISETP.NE.U32.AND P0, PT, R4, RZ, PT ;  /* 0x000000ff0400720c */ /* 0x004fc80003f05070 */
[----:B------:R-:W-:-:S13]  /*1440*/  ISETP.NE.AND.EX P0, PT, R5, RZ, PT, P0 ;  /* 0x000000ff0500720c */ /* 0x000fda0003f05300 */
[----:B------:R-:W-:Y:S05]  /*1450*/  @!P0 BRA `(.L_x_15) ;  /* 0x0000000000088947 */ /* 0x000fea0003800000 */
[----:B-1----:R0:W5:Y:S01]  /*1460*/  LD.E R91, desc[UR38][R4.64] ;  /* 0x00000026045b7980 */ /* 0x002162000c101900 */
[----:B------:R-:W-:Y:S05]  /*1470*/  BRA `(.L_x_16) ;  /* 0x0000000000247947 */ /* 0x000fea0003800000 */
.L_x_15:
[----:B------:R-:W-:Y:S02]  /*1480*/  ULDC.64 UR4, c[0x0][0x590] ;  /* 0x0001640000047ab9 */ /* 0x000fe40000000a00 */
[----:B------:R-:W-:-:S04]  /*1490*/  ISETP.NE.U32.AND P0, PT, RZ, UR4, PT ;  /* 0x00000004ff007c0c */ /* 0x000fc8000bf05070 */
[----:B------:R-:W-:-:S13]  /*14a0*/  ISETP.NE.AND.EX P0, PT, RZ, UR5, PT, P0 ;  /* 0x00000005ff007c0c */ /* 0x000fda000bf05300 */
[----:B------:R-:W-:Y:S05]  /*14b0*/  @!P0 BRA `(.L_x_17) ;  /* 0x00000000000c8947 */ /* 0x000fea0003800000 */
[----:B0-----:R-:W1:Y:S02]  /*14c0*/  LDC.64 R4, c[0x0][0x590] ;  /* 0x00016400ff047b82 */ /* 0x001e640000000a00 */
[----:B-1----:R1:W5:Y:S01]  /*14d0*/  LDG.E R91, desc[UR38][R4.64] ;  /* 0x00000026045b7981 */ /* 0x002362000c1e1900 */
[----:B------:R-:W-:Y:S05]  /*14e0*/  BRA `(.L_x_16) ;  /* 0x0000000000087947 */ /* 0x000fea0003800000 */
.L_x_17:
[----:B------:R-:W-:Y:S02]  /*14f0*/  ULDC UR4, c[0x0][0x584] ;  /* 0x0001610000047ab9 */ /* 0x000fe40000000800 */
[----:B-1----:R-:W-:-:S07]  /*1500*/  IMAD.U32 R91, RZ, RZ, UR4 ;  /* 0x00000004ff5b7e24 */ /* 0x002fce000f8e00ff */
.L_x_16:
[----:B------:R-:W-:-:S13]  /*1510*/  LOP3.LUT P0, RZ, R0, 0xff, RZ, 0xc0, !PT ;  /* 0x000000ff00ff7812 */ /* 0x000fda000780c0ff */
[----:B------:R-:W-:Y:S05]  /*1520*/  @!P0 EXIT ;  /* 0x000000000000894d */ /* 0x000fea0003800000 */
[----:B------:R-:W2:Y:S01]  /*1530*/  LDC R93, c[0x0][0x658] ;  /* 0x00019600ff5d7b82 */ /* 0x000ea20000000800 */
[----:B------:R-:W-:Y:S01]  /*1540*/  ULDC.64 UR6, c[0x0][0x288] ;  /* 0x0000a20000067ab9 */ /* 0x000fe20000000a00 */
[----:B------:R-:W-:Y:S01]  /*1550*/  LOP3.LUT R6, R6, 0x1, RZ, 0xc0, !PT ;  /* 0x0000000106067812 */ /* 0x000fe200078ec0ff */
[----:B------:R-:W-:Y:S01]  /*1560*/  UIADD3 UR4, UR7, 0x1f, URZ ;  /* 0x0000001f07047890 */ /* 0x000fe2000fffe03f */
[----:B------:R-:W-:Y:S01]  /*1570*/  SHF.R.U32.HI R0, RZ, 0x2, R94 ;  /* 0x00000002ff007819 */ /* 0x000fe2000001165e */
[----:B------:R-:W-:Y:S01]  /*1580*/  IMAD.U32 R3, RZ, RZ, UR6 ;  /* 0x00000006ff037e24 */ /* 0x000fe2000f8e00ff */
[----:B------:R-:W-:Y:S01]  /*1590*/  SHF.R.U32.HI R8, RZ, 0x1, R8 ;  /* 0x00000001ff087819 */ /* 0x000fe20000011608 */
[----:B------:R-:W-:Y:S01]  /*15a0*/  USHF.R.S32.HI UR5, URZ, 0x1f, UR4 ;  /* 0x0000001f3f057899 */ /* 0x000fe20008011404 */
[----:B------:R-:W-:Y:S01]  /*15b0*/  LOP3.LUT R92, R94, 0x3, RZ, 0xc0, !PT ;  /* 0x000000035e5c7812 */ /* 0x000fe200078ec0ff */
[----:B01----:R-:W-:Y:S01]  /*15c0*/  IMAD.SHL.U32 R5, R6, 0x40, RZ ;  /* 0x0000004006057824 */ /* 0x003fe200078e00ff */
[----:B------:R-:W-:Y:S01]  /*15d0*/  LOP3.LUT R0, R0, 0x7, RZ, 0xc0, !PT ;  /* 0x0000000700007812 */ /* 0x000fe200078ec0ff */
[----:B------:R-:W-:Y:S01]  /*15e0*/  ULEA.HI UR5, UR5, UR4, URZ, 0x5 ;  /* 0x0000000405057291 */ /* 0x000fe2000f8f283f */
[----:B------:R-:W-:Y:S01]  /*15f0*/  LOP3.LUT R89, R8, 0x30, RZ, 0xc0, !PT ;  /* 0x0000003008597812 */ /* 0x000fe200078ec0ff */
[----:B------:R-:W-:Y:S01]  /*1600*/  IMAD R92, R92, -0x2, R3 ;  /* 0xfffffffe5c5c7824 */ /* 0x000fe200078e0203 */
[--C-:B------:R-:W-:Y:S01]  /*1610*/  LOP3.LUT R88, R5, 0x40, R0.reuse, 0xe2, !PT ;  /* 0x0000004005587812 */ /* 0x100fe200078ee200 */
[----:B------:R-:W-:Y:S01]  /*1620*/  USHF.R.S32.HI UR43, URZ, 0x5, UR5 ;  /* 0x000000053f2b7899 */ /* 0x000fe20008011405 */
[-C--:B------:R-:W-:Y:S01]  /*1630*/  IADD3 R3, RZ, -R89.reuse, -R0 ;  /* 0x80000059ff037210 */ /* 0x080fe20007ffe800 */
[----:B------:R-:W-:Y:S01]  /*1640*/  IMAD.MOV.U32 R0, RZ, RZ, -0x1 ;  /* 0xffffffffff007424 */ /* 0x000fe200078e00ff */
[----:B------:R-:W-:Y:S01]  /*1650*/  LOP3.LUT R95, R94, 0x80, RZ, 0xc0, !PT ;  /* 0x000000805e5f7812 */ /* 0x000fe200078ec0ff */
[----:B------:R-:W-:Y:S01]  /*1660*/  UISETP.LT.AND UP0, UPT, UR43, 0x1, UPT ;  /* 0x000000012b00788c */ /* 0x000fe2000bf01270 */
[----:B------:R-:W-:Y:S01]  /*1670*/  IMAD.MOV.U32 R4, RZ, RZ, 0x1 ;  /* 0x00000001ff047424 */ /* 0x000fe200078e00ff */
[----:B------:R-:W-:Y:S01]  /*1680*/  ULDC UR4, c[0x0][0x284] ;  /* 0x0000a10000047ab9 */ /* 0x000fe20000000800 */
[----:B------:R-:W-:Y:S01]  /*1690*/  IMAD R3, R6, -0x40, R3 ;  /* 0xffffffc006037824 */ /* 0x000fe200078e0203 */
[----:B------:R-:W-:Y:S01]  /*16a0*/  LOP3.LUT R88, R88, R89, RZ, 0xfc, !PT ;  /* 0x0000005958587212 */ /* 0x000fe200078efcff */
[----:B------:R-:W-:Y:S01]  /*16b0*/  USEL UR44, UR43, 0x1, UP0 ;  /* 0x000000012b2c7887 */ /* 0x000fe20008000000 */
[-C--:B--2---:R-:W-:Y:S01]  /*16c0*/  SHF.L.U32 R0, R0, R93.reuse, RZ ;  /* 0x0000005d00007219 */ /* 0x084fe200000006ff */
[----:B------:R-:W-:Y:S01]  /*16d0*/  IMAD.SHL.U32 R94, R94, 0x2, RZ ;  /* 0x000000025e5e7824 */ /* 0x000fe200078e00ff */
[----:B------:R-:W-:Y:S01]  /*16e0*/  SHF.L.U32 R93, R4, R93, RZ ;  /* 0x0000005d045d7219 */ /* 0x000fe200000006ff */
[----:B------:R-:W-:Y:S01]  /*16f0*/  VIADD R97, R3, UR4 ;  /* 0x0000000403617c36 */ /* 0x000fe20008000000 */
[----:B------:R-:W-:Y:S01]  /*1700*/  SHF.R.U32.HI R95, RZ, 0x7, R95 ;  /* 0x00000007ff5f7819 */ /* 0x000fe2000001165f */
[----:B------:R-:W-:Y:S01]  /*1710*/  IMAD.MOV.U32 R89, RZ, RZ, RZ ;  /* 0x000000ffff597224 */ /* 0x000fe200078e00ff */
[----:B------:R-:W-:Y:S01]  /*1720*/  LOP3.LUT R96, RZ, R0, RZ, 0x33, !PT ;  /* 0x00000000ff607212 */ /* 0x000fe200078e33ff */
[----:B------:R-:W-:Y:S01]  /*1730*/  UIADD3 UR44, UR43, -UR44, URZ ;  /* 0x8000002c2b2c7290 */ /* 0x000fe2000fffe03f */
[----:B------:R-:W-:Y:S01]  /*1740*/  UMOV UR40, URZ ;  /* 0x0000003f00287c82 */ /* 0x000fe20008000000 */
[----:B------:R-:W-:-:S10]  /*1750*/  UMOV UR41, URZ ;  /* 0x0000003f00297c82 */ /* 0x000fd40008000000 */
.L_x_167:
[----:B0-----:R-:W0:Y:S01]  /*1760*/  SHFL.IDX PT, R0, R95, RZ, 0x1f ;  /* 0x00001fff5f007589 */ /* 0x001e2200000e0000 */
[----:B-1----:R-:W1:Y:S01]  /*1770*/  S2UR UR7, SR_CgaCtaId ;  /* 0x00000000000779c3 */ /* 0x002e620000008800 */
[----:B------:R-:W-:Y:S01]  /*1780*/  UMOV UR6, 0x400 ;  /* 0x0000040000067882 */ /* 0x000fe20000000000 */
[----:B0-----:R-:W-:Y:S01]  /*1790*/  R2UR UR4, R0 ;  /* 0x00000000000472ca */ /* 0x001fe200000e0000 */
[----:B-1----:R-:W-:-:S12]  /*17a0*/  ULEA UR6, UR7, UR6, 0x18 ;  /* 0x0000000607067291 */ /* 0x002fd8000f8ec03f */
[----:B------:R-:W-:-:S04]  /*17b0*/  ULEA.HI UR5, UR4, UR4, URZ, 0x1 ;  /* 0x0000000404057291 */ /* 0x000fc8000f8f083f */
[----:B------:R-:W-:-:S04]  /*17c0*/  ULOP3.LUT UR5, UR5, 0x1ffffe, URZ, 0xc0, !UPT ;  /* 0x001ffffe05057892 */ /* 0x000fc8000f8ec03f */
[----:B------:R-:W-:-:S03]  /*17d0*/  UIADD3 UR5, UR4, -UR5, URZ ;  /* 0x8000000504057290 */ /* 0x000fc6000fffe03f */
[----:B------:R-:W-:Y:S01]  /*17e0*/  ULDC UR4, c[0x0][0x28c] ;  /* 0x0000a30000047ab9 */ /* 0x000fe20000000800 */
[----:B------:R-:W-:Y:S01]  /*17f0*/  ULEA UR5, UR5, UR6, 0xb ;  /* 0x0000000605057291 */ /* 0x000fe2000f8e583f */
[----:B------:R-:W-:-:S03]  /*1800*/  ISETP.LT.AND P0, PT, RZ, UR4, PT ;  /* 0x00000004ff007c0c */ /* 0x000fc6000bf01270 */
[----:B------:R-:W-:-:S04]  /*1810*/  UIADD3 UR5, UR5, 0x280, URZ ;  /* 0x0000028005057890 */ /* 0x000fc8000fffe03f */
[----:B------:R-:W-:-:S04]  /*1820*/  USHF.R.U32.HI UR5, URZ, 0x4, UR5 ;  /* 0x000000043f057899 */ /* 0x000fc80008011605 */
[----:B------:R-:W-:-:S04]  /*1830*/  ULOP3.LUT UR5, UR5, 0x3fff, URZ, 0xc0, !UPT ;  /* 0x00003fff05057892 */ /* 0x000fc8000f8ec03f */
[----:B------:R-:W-:Y:S01]  /*1840*/  ULOP3.LUT UR45, UR5, 0x10000, URZ, 0xfc, !UPT ;  /* 0x00010000052d7892 */ /* 0x000fe2000f8efc3f */
[----:B----4-:R-:W-:Y:S11]  /*1850*/  @P0 BRA `(.L_x_18) ;  /* 0x0000000000400947 */ /* 0x010ff60003800000 */
[----:B------:R-:W-:Y:S01]  /*1860*/  MOV R0, 0x0 ;  /* 0x0000000000007802 */ /* 0x000fe20000000f00 */
[----:B------:R-:W-:Y:S01]  /*1870*/  ULDC.64 UR4, c[0x4][0x68] ;  /* 0x01001a0000047ab9 */ /* 0x000fe20000000a00 */
[----:B------:R-:W-:Y:S01]  /*1880*/  ULDC.64 UR6, c[0x4][0x8] ;  /* 0x0100020000067ab9 */ /* 0x000fe20000000a00 */
[----:B------:R-:W-:Y:S01]  /*1890*/  IMAD.U32 R4, RZ, RZ, UR4 ;  /* 0x00000004ff047e24 */ /* 0x000fe2000f8e00ff */
[----:B------:R0:W1:Y:S01]  /*18a0*/  LDC.64 R14, c[0x4][R0] ;  /* 0x01000000000e7b82 */ /* 0x0000620000000a00 */
[----:B------:R-:W-:Y:S01]  /*18b0*/  IMAD.U32 R5, RZ, RZ, UR5 ;  /* 0x00000005ff057e24 */ /* 0x000fe2000f8e00ff */
[----:B------:R-:W-:Y:S01]  /*18c0*/  ULDC.64 UR4, c[0x4][0x70] ;  /* 0x01001c0000047ab9 */ /* 0x000fe20000000a00 */
[----:B------:R-:W-:Y:S02]  /*18d0*/  IMAD.U32 R10, RZ, RZ, UR6 ;  /* 0x00000006ff0a7e24 */ /* 0x000fe4000f8e00ff */
[----:B------:R-:W-:Y:S02]  /*18e0*/  IMAD.U32 R6, RZ, RZ, UR4 ;  /* 0x00000004ff067e24 */ /* 0x000fe4000f8e00ff */
[----:B------:R-:W-:-:S02]  /*18f0*/  IMAD.U32 R7, RZ, RZ, UR5 ;  /* 0x00000005ff077e24 */ /* 0x000fc4000f8e00ff */
[----:B------:R-:W-:Y:S02]  /*1900*/  IMAD.U32 R11, RZ, RZ, UR7 ;  /* 0x00000007ff0b7e24 */ /* 0x000fe4000f8e00ff */
[----:B------:R-:W-:Y:S02]  /*1910*/  IMAD.MOV.U32 R8, RZ, RZ, 0x1e1 ;  /* 0x000001e1ff087424 */ /* 0x000fe400078e00ff */
[----:B------:R-:W-:Y:S02]  /*1920*/  IMAD.MOV.U32 R12, RZ, RZ, 0x1 ;  /* 0x00000001ff0c7424 */ /* 0x000fe400078e00ff */
[----:B0-----:R-:W-:-:S07]  /*1930*/  IMAD.MOV.U32 R13, RZ, RZ, RZ ;  /* 0x000000ffff0d7224 */ /* 0x001fce00078e00ff */
[----:B------:R-:W-:-:S07]  /*1940*/  LEPC R20, `(.L_x_18) ;  /* 0x000000001014794e */ /* 0x000fce0000000000 */
[----:B-1---5:R-:W-:Y:S05]  /*1950*/  CALL.ABS.NOINC R14 ;  /* 0x000000000e007343 */ /* 0x022fea0003c00000 */
.L_x_18:
[----:B------:R-:W-:-:S04]  /*1960*/  LOP3.LUT R0, R18, 0x1, RZ, 0xfc, !PT ;  /* 0x0000000112007812 */ /* 0x000fc800078efcff */
[----:B------:R-:W-:-:S13]  /*1970*/  ISETP.NE.AND P0, PT, R0, 0x3, PT ;  /* 0x000000030000780c */ /* 0x000fda0003f05270 */
[----:B------:R-:W-:Y:S05]  /*1980*/  @!P0 BRA `(.L_x_19) ;  /* 0x0000000000048947 */ /* 0x000fea0003800000 */
[----:B------:R-:W-:Y:S01]  /*1990*/  BPT.TRAP 0x1 ;  /* 0x000000040000795c */ /* 0x000fe20000300000 */
.L_x_19:
[----:B------:R-:W0:Y:S01]  /*19a0*/  S2UR UR5, SR_CgaCtaId ;  /* 0x00000000000579c3 */ /* 0x000e220000008800 */
[----:B------:R-:W-:Y:S01]  /*19b0*/  UMOV UR4, 0x400 ;  /* 0x0000040000047882 */ /* 0x000fe20000000000 */
[----:B------:R-:W-:Y:S02]  /*19c0*/  IMAD.U32 R0, RZ, RZ, UR40 ;  /* 0x00000028ff007e24 */ /* 0x000fe4000f8e00ff */
[----:B------:R-:W-:-:S03]  /*19d0*/  IMAD.U32 R3, RZ, RZ, UR41 ;  /* 0x00000029ff037e24 */ /* 0x000fc6000f8e00ff */
[----:B------:R-:W-:Y:S01]  /*19e0*/  SHF.L.U32 R0, R0, 0x1f, RZ ;  /* 0x0000001f00007819 */ /* 0x000fe200000006ff */
[----:B0-----:R-:W-:-:S06]  /*19f0*/  ULEA UR4, UR5, UR4, 0x18 ;  /* 0x0000000405047291 */ /* 0x001fcc000f8ec03f */
[----:B------:R-:W-:-:S04]  /*1a00*/  IMAD.U32 R6, RZ, RZ, UR4 ;  /* 0x00000004ff067e24 */ /* 0x000fc8000f8e00ff */
[----:B------:R-:W-:-:S04]  /*1a10*/  IMAD R3, R3, 0x8, R6 ;  /* 0x0000000803037824 */ /* 0x000fc800078e0206 */
[----:B------:R0:W1:Y:S01]  /*1a20*/  SYNCS.PHASECHK.TRANS64.TRYWAIT P1, [R3+URZ], R0 ;  /* 0x00000000030075a7 */ /* 0x000062000802017f */
[----:B------:R-:W-:Y:S05]  /*1a30*/  @!P0 BRA `(.L_x_20) ;  /* 0x0000000000048947 */ /* 0x000fea0003800000 */
[----:B------:R-:W-:Y:S01]  /*1a40*/  BPT.TRAP 0x1 ;  /* 0x000000040000795c */ /* 0x000fe20000300000 */
.L_x_20:
[----:B------:R-:W-:-:S05]  /*1a50*/  IMAD.U32 R4, RZ, RZ, UR44 ;  /* 0x0000002cff047e24 */ /* 0x000fca000f8e00ff */
[----:B------:R-:W-:Y:S01]  /*1a60*/  ISETP.GE.AND P2, PT, R4, 0x1, PT ;  /* 0x000000010400780c */ /* 0x000fe20003f46270 */
[----:B-1----:R-:W-:-:S12]  /*1a70*/  @P1 BRA `(.L_x_21) ;  /* 0x0000000000081947 */ /* 0x002fd80003800000 */
[----:B------:R-:W1:Y:S02]  /*1a80*/  SYNCS.PHASECHK.TRANS64.TRYWAIT P1, [R3+URZ], R0 ;  /* 0x00000000030075a7 */ /* 0x000e64000802017f */
[----:B-1----:R-:W-:Y:S05]  /*1a90*/  @!P1 BRA `(.L_x_22) ;  /* 0x0000006000d49947 */ /* 0x002fea0003800000 */
.L_x_21:
[----:B------:R-:W-:Y:S05]  /*1aa0*/  WARPSYNC.ALL ;  /* 0x0000000000007948 */ /* 0x000fea0003800000 */
[----:B------:R-:W-:Y:S01]  /*1ab0*/  R2UR UR4, R6 ;  /* 0x00000000060472ca */ /* 0x000fe200000e0000 */
[----:B------:R-:W-:Y:S01]  /*1ac0*/  WARPGROUP.ARRIVE ;  /* 0x00000000000079c5 */ /* 0x000fe20000000000 */
[----:B------:R-:W-:Y:S01]  /*1ad0*/  UMOV UR5, 0xc0000010 ;  /* 0xc000001000057882 */ /* 0x000fe20000000000 */
[----:B------:R-:W-:-:S10]  /*1ae0*/  UMOV UR7, 0xc0000010 ;  /* 0xc000001000077882 */ /* 0x000fd40000000000 */
[----:B------:R-:W-:-:S04]  /*1af0*/  UIADD3 UR4, UR4, 0x1c280, URZ ;  /* 0x0001c28004047890 */ /* 0x000fc8000fffe03f */
[----:B------:R-:W-:-:S04]  /*1b00*/  USHF.R.U32.HI UR4, URZ, 0x4, UR4 ;  /* 0x000000043f047899 */ /* 0x000fc80008011604 */
[----:B------:R-:W-:-:S04]  /*1b10*/  ULOP3.LUT UR4, UR4, 0x3fff, URZ, 0xc0, !UPT ;  /* 0x00003fff04047892 */ /* 0x000fc8000f8ec03f */
[----:B------:R-:W-:Y:S02]  /*1b20*/  ULOP3.LUT UR9, UR4, 0x10000, URZ, 0xfc, !UPT ;  /* 0x0001000004097892 */ /* 0x000fe4000f8efc3f */
[----:B------:R-:W-:Y:S02]  /*1b30*/  ULEA UR4, UR41, UR45, 0x8 ;  /* 0x0000002d29047291 */ /* 0x000fe4000f8e403f */
[----:B------:R-:W-:-:S09]  /*1b40*/  ULEA UR6, UR41, UR9, 0x8 ;  /* 0x0000000929067291 */ /* 0x000fd2000f8e403f */
[----:B------:R-:W-:Y:S03]  /*1b50*/  IGMMA.64x128x32.S8.S8 R24, gdesc[UR4], RZ, !UPT, gsb0 ;  /* 0x03600000041879f1 */ /* 0x000fe6000c0410ff */
[----:B------:R-:W-:Y:S02]  /*1b60*/  WARPGROUP.DEPBAR.LE gsb0, 0x0 ;  /* 0x00008000000079c5 */ /* 0x000fe40000010000 */
[----:B------:R-:W-:Y:S05]  /*1b70*/  @!P2 BRA `(.L_x_23) ;  /* 0x0000000000cca947 */ /* 0x000fea0003800000 */
[----:B------:R-:W-:Y:S01]  /*1b80*/  UIADD3 UR4, UR41, 0x1, URZ ;  /* 0x0000000129047890 */ /* 0x000fe2000fffe03f */
[----:B01----:R-:W-:Y:S02]  /*1b90*/  IMAD.U32 R0, RZ, RZ, UR44 ;  /* 0x0000002cff007e24 */ /* 0x003fe4000f8e00ff */
[----:B------:R-:W-:Y:S01]  /*1ba0*/  IMAD.U32 R3, RZ, RZ, UR41 ;  /* 0x00000029ff037e24 */ /* 0x000fe2000f8e00ff */
[----:B------:R-:W-:-:S04]  /*1bb0*/  UISETP.NE.AND UP0, UPT, UR4, 0x1c, UPT ;  /* 0x0000001c0400788c */ /* 0x000fc8000bf05270 */
[----:B------:R-:W-:Y:S02]  /*1bc0*/  USEL UR5, URZ, 0x1, UP0 ;  /* 0x000000013f057887 */ /* 0x000fe40008000000 */
[----:B------:R-:W-:Y:S02]  /*1bd0*/  USEL UR8, UR4, URZ, UP0 ;  /* 0x0000003f04087287 */ /* 0x000fe40008000000 */
[----:B------:R-:W-:-:S06]  /*1be0*/  ULOP3.LUT UR5, UR40, UR5, URZ, 0x3c, !UPT ;  /* 0x0000000528057292 */ /* 0x000fcc000f8e3c3f */
[----:B------:R-:W-:-:S07]  /*1bf0*/  IMAD.U32 R7, RZ, RZ, UR5 ;  /* 0x00000005ff077e24 */ /* 0x000fce000f8e00ff */
.L_x_30:
[----:B------:R-:W-:Y:S05]  /*1c00*/  @!P0 BRA `(.L_x_24) ;  /* 0x0000000000048947 */ /* 0x000fea0003800000 */
[----:B------:R-:W-:Y:S01]  /*1c10*/  BPT.TRAP 0x1 ;  /* 0x000000040000795c */ /* 0x000fe20000300000 */
.L_x_24:
[----:B------:R-:W0:Y:S01]  /*1c20*/  S2UR UR5, SR_CgaCtaId ;  /* 0x00000000000579c3 */ /* 0x000e220000008800 */
[----:B------:R-:W-:Y:S01]  /*1c30*/  UMOV UR4, 0x400 ;  /* 0x0000040000047882 */ /* 0x000fe20000000000 */
[----:B------:R-:W-:Y:S01]  /*1c40*/  IMAD.U32 R5, RZ, RZ, UR8 ;  /* 0x00000008ff057e24 */ /* 0x000fe2000f8e00ff */
[----:B------:R-:W-:Y:S01]  /*1c50*/  SHF.L.U32 R4, R7, 0x1f, RZ ;  /* 0x0000001f07047819 */ /* 0x000fe200000006ff */
[----:B0-----:R-:W-:-:S06]  /*1c60*/  ULEA UR4, UR5, UR4, 0x18 ;  /* 0x0000000405047291 */ /* 0x001fcc000f8ec03f */
[----:B------:R-:W-:-:S04]  /*1c70*/  IMAD.U32 R6, RZ, RZ, UR4 ;  /* 0x00000004ff067e24 */ /* 0x000fc8000f8e00ff */
[----:B------:R-:W-:-:S04]  /*1c80*/  IMAD R5, R5, 0x8, R6 ;  /* 0x0000000805057824 */ /* 0x000fc800078e0206 */
[----:B------:R0:W1:Y:S01]  /*1c90*/  SYNCS.PHASECHK.TRANS64.TRYWAIT P1, [R5+URZ], R4 ;  /* 0x00000004050075a7 */ /* 0x000062000802017f */
[----:B------:R-:W-:Y:S05]  /*1ca0*/  @!P0 BRA `(.L_x_25) ;  /* 0x0000000000048947 */ /* 0x000fea0003800000 */
[----:B------:R-:W-:Y:S01]  /*1cb0*/  BPT.TRAP 0x1 ;  /* 0x000000040000795c */ /* 0x000fe20000300000 */
.L_x_25:
[----:B-1----:R-:W-:Y:S05]  /*1cc0*/  @P1 BRA `(.L_x_26) ;  /* 0x0000000000081947 */ /* 0x002fea0003800000 */
[----:B------:R-:W1:Y:S02]  /*1cd0*/  SYNCS.PHASECHK.TRANS64.TRYWAIT P1, [R5+URZ], R4 ;  /* 0x00000004050075a7 */ /* 0x000e64000802017f */
[----:B-1----:R-:W-:Y:S05]  /*1ce0*/  @!P1 BRA `(.L_x_27) ;  /* 0x0000006000549947 */ /* 0x002fea0003800000 */
.L_x_26:
[----:B------:R-:W-:Y:S01]  /*1cf0*/  ULEA UR4, UR8, UR45, 0x8 ;  /* 0x0000002d08047291 */ /* 0x000fe2000f8e403f */
[----:B------:R-:W-:Y:S01]  /*1d00*/  WARPGROUP.ARRIVE ;  /* 0x00000000000079c5 */ /* 0x000fe20000000000 */
[----:B------:R-:W-:Y:S01]  /*1d10*/  ULEA UR6, UR8, UR9, 0x8 ;  /* 0x0000000908067291 */ /* 0x000fe2000f8e403f */
[----:B------:R-:W-:Y:S01]  /*1d20*/  UMOV UR5, 0xc0000010 ;  /* 0xc000001000057882 */ /* 0x000fe20000000000 */
[----:B------:R-:W-:-:S07]  /*1d30*/  UMOV UR7, 0xc0000010 ;  /* 0xc000001000077882 */ /* 0x000fce0000000000 */
[----:B------:R-:W-:Y:S03]  /*1d40*/  IGMMA.64x128x32.S8.S8 R24, gdesc[UR4], R24, gsb0 ;  /* 0x03600000041879f1 */ /* 0x000fe60008041018 */
[----:B------:R-:W-:Y:S02]  /*1d50*/  WARPGROUP.DEPBAR.LE gsb0, 0x0 ;  /* 0x00008000000079c5 */ /* 0x000fe40000010000 */
[----:B------:R-:W-:Y:S05]  /*1d60*/  @!P0 BRA `(.L_x_28) ;  /* 0x0000000000048947 */ /* 0x000fea0003800000 */
[----:B------:R-:W-:Y:S01]  /*1d70*/  BPT.TRAP 0x1 ;  /* 0x000000040000795c */ /* 0x000fe20000300000 */
.L_x_28:
[----:B------:R-:W-:-:S13]  /*1d80*/  ISETP.NE.AND P1, PT, R22, RZ, PT ;  /* 0x000000ff1600720c */ /* 0x000fda0003f25270 */
[----:B01----:R-:W-:-:S04]  /*1d90*/  @P1 IMAD R4, R3, 0x8, R6 ;  /* 0x0000000803041824 */ /* 0x003fc800078e0206 */
[----:B------:R-:W-:-:S05]  /*1da0*/  @P1 VIADD R4, R4, 0xe0 ;  /* 0x000000e004041836 */ /* 0x000fca0000000000 */
[----:B------:R-:W-:-:S04]  /*1db0*/  @P1 PRMT R4, R19, 0x654, R4 ;  /* 0x0000065413041816 */ /* 0x000fc80000000004 */
[----:B------:R0:W-:Y:S01]  /*1dc0*/  @P1 SYNCS.ARRIVE.TRANS64.RED.A1T0 RZ, [R4+URZ], RZ ;  /* 0x000000ff04ff19a7 */ /* 0x0001e2000810043f */
[----:B------:R-:W-:-:S13]  /*1dd0*/  ISETP.GT.U32.AND P1, PT, R18, 0x1, PT ;  /* 0x000000011200780c */ /* 0x000fda0003f24070 */
[----:B0-----:R-:W-:Y:S05]  /*1de0*/  @P1 BRA `(.L_x_29) ;  /* 0x0000000000041947 */ /* 0x001fea0003800000 */
[----:B------:R-:W-:Y:S01]  /*1df0*/  BPT.TRAP 0x1 ;  /* 0x000000040000795c */ /* 0x000fe20000300000 */
.L_x_29:
[----:B------:R-:W-:Y:S01]  /*1e00*/  UIADD3 UR8, UR8, 0x1, URZ ;  /* 0x0000000108087890 */ /* 0x000fe2000fffe03f */
[C---:B------:R-:W-:Y:S01]  /*1e10*/  ISETP.GT.AND P2, PT, R0.reuse, 0x1, PT ;  /* 0x000000010000780c */ /* 0x040fe20003f44270 */
[----:B------:R-:W-:Y:S02]  /*1e20*/  VIADD R3, R3, 0x1 ;  /* 0x0000000103037836 */ /* 0x000fe40000000000 */
[----:B------:R-:W-:Y:S01]  /*1e30*/  UISETP.NE.AND UP0, UPT, UR8, 0x1c, UPT ;  /* 0x0000001c0800788c */ /* 0x000fe2000bf05270 */
[----:B------:R-:W-:Y:S02]  /*1e40*/  VIADD R0, R0, 0xffffffff ;  /* 0xffffffff00007836 */ /* 0x000fe40000000000 */
[C---:B------:R-:W-:Y:S01]  /*1e50*/  ISETP.NE.AND P1, PT, R3.reuse, 0x1c, PT ;  /* 0x0000001c0300780c */ /* 0x040fe20003f25270 */
[----:B------:R-:W-:Y:S02]  /*1e60*/  USEL UR4, URZ, 0x1, UP0 ;  /* 0x000000013f047887 */ /* 0x000fe40008000000 */
[----:B------:R-:W-:Y:S01]  /*1e70*/  USEL UR8, UR8, URZ, UP0 ;  /* 0x0000003f08087287 */ /* 0x000fe20008000000 */
[----:B------:R-:W-:-:S03]  /*1e80*/  SEL R3, R3, RZ, P1 ;  /* 0x000000ff03037207 */ /* 0x000fc60000800000 */
[----:B------:R-:W-:Y:S01]  /*1e90*/  LOP3.LUT R7, R7, UR4, RZ, 0x3c, !PT ;  /* 0x0000000407077c12 */ /* 0x000fe2000f8e3cff */
[----:B------:R-:W-:Y:S07]  /*1ea0*/  @P2 BRA `(.L_x_30) ;  /* 0xfffffffc00542947 */ /* 0x000fee000383ffff */
.L_x_23:
[----:B01----:R-:W0:Y:S02]  /*1eb0*/  LDC R0, c[0x0][0x28c] ;  /* 0x0000a300ff007b82 */ /* 0x003e240000000800 */
[----:B0-----:R-:W-:-:S13]  /*1ec0*/  ISETP.GE.AND P1, PT, R0, 0x1, PT ;  /* 0x000000010000780c */ /* 0x001fda0003f26270 */
[----:B------:R-:W-:Y:S05]  /*1ed0*/  @!P1 BRA `(.L_x_31) ;  /* 0x0000000000449947 */ /* 0x000fea0003800000 */
[----:B------:R-:W-:Y:S05]  /*1ee0*/  @!P0 BRA `(.L_x_32) ;  /* 0x0000000000048947 */ /* 0x000fea0003800000 */
[----:B------:R-:W-:Y:S01]  /*1ef0*/  BPT.TRAP 0x1 ;  /* 0x000000040000795c */ /* 0x000fe20000300000 */
.L_x_32:
[----:B------:R-:W-:-:S13]  /*1f00*/  ISETP.NE.AND P0, PT, R22, RZ, PT ;  /* 0x000000ff1600720c */ /* 0x000fda0003f05270 */
[----:B------:R-:W-:-:S05]  /*1f10*/  VOTEU.ANY UP0, P0 ;  /* 0x00000000003f7886 */ /* 0x000fca0000000100 */
[----:B------:R-:W-:-:S06]  /*1f20*/  @UP0 UIADD3 UR4, UR44, UR41, URZ ;  /* 0x000000292c040290 */ /* 0x000fcc000fffe03f */
[----:B------:R-:W-:Y:S02]  /*1f30*/  IMAD.U32 R4, RZ, RZ, UR4 ;  /* 0x00000004ff047e24 */ /* 0x000fe4000f8e00ff */
[----:B------:R-:W-:-:S03]  /*1f40*/  IMAD.U32 R3, RZ, RZ, UR4 ;  /* 0x00000004ff037e24 */ /* 0x000fc6000f8e00ff */
[----:B------:R-:W-:-:S05]  /*1f50*/  @P0 SHF.R.U32.HI R4, RZ, 0x2, R4 ;  /* 0x00000002ff040819 */ /* 0x000fca0000011604 */
[----:B------:R-:W-:-:S04]  /*1f60*/  @P0 IMAD.WIDE.U32 R4, R4, 0x24924925, RZ ;  /* 0x2492492504040825 */ /* 0x000fc800078e00ff */
[----:B------:R-:W-:-:S04]  /*1f70*/  @P0 IMAD R4, R5, -0x1c, R3 ;  /* 0xffffffe405040824 */ /* 0x000fc800078e0203 */
[----:B------:R-:W-:-:S04]  /*1f80*/  @P0 IMAD R4, R4, 0x8, R6 ;  /* 0x0000000804040824 */ /* 0x000fc800078e0206 */
[----:B------:R-:W-:-:S05]  /*1f90*/  @P0 VIADD R4, R4, 0xe0 ;  /* 0x000000e004040836 */ /* 0x000fca0000000000 */
[----:B------:R-:W-:-:S04]  /*1fa0*/  @P0 PRMT R4, R19, 0x654, R4 ;  /* 0x0000065413040816 */ /* 0x000fc80000000004 */
[----:B------:R0:W-:Y:S01]  /*1fb0*/  @P0 SYNCS.ARRIVE.TRANS64.RED.A1T0 RZ, [R4+URZ], RZ ;  /* 0x000000ff04ff09a7 */ /* 0x0001e2000810043f */
[----:B------:R-:W-:-:S13]  /*1fc0*/  ISETP.GT.U32.AND P0, PT, R18, 0x1, PT ;  /* 0x000000011200780c */ /* 0x000fda0003f04070 */
[----:B0-----:R-:W-:Y:S05]  /*1fd0*/  @P0 BRA `(.L_x_31) ;  /* 0x0000000000040947 */ /* 0x001fea0003800000 */
[----:B------:R-:W-:Y:S01]  /*1fe0*/  BPT.TRAP 0x1 ;  /* 0x000000040000795c */ /* 0x000fe20000300000 */
.L_x_31:
[----:B------:R-:W-:Y:S01]  /*1ff0*/  IMAD.SHL.U32 R3, R100, 0x80, RZ ;  /* 0x0000008064037824 */ /* 0x000fe200078e00ff */
[----:B------:R-:W-:Y:S01]  /*2000*/  UIADD3 UR41, UR43, UR41, URZ ;  /* 0x000000292b297290 */ /* 0x000fe2000fffe03f */
[----:B------:R-:W-:Y:S01]  /*2010*/  IMAD.SHL.U32 R10, R99, 0x80, RZ ;  /* 0x00000080630a7824 */ /* 0x000fe200078e00ff */
[----:B------:R-:W-:Y:S01]  /*2020*/  ULDC UR5, c[0x0][0x288] ;  /* 0x0000a20000057ab9 */ /* 0x000fe20000000800 */
[----:B------:R-:W-:Y:S01]  /*2030*/  ULDC UR7, c[0x0][0x284] ;  /* 0x0000a10000077ab9 */ /* 0x000fe20000000800 */
[----:B------:R-:W-:Y:S01]  /*2040*/  UISETP.GT.U32.AND UP0, UPT, UR41, 0x1b, UPT ;  /* 0x0000001b2900788c */ /* 0x000fe2000bf04070 */
[C---:B------:R-:W-:Y:S01]  /*2050*/  ISETP.GE.AND P0, PT, R3.reuse, UR5, PT ;  /* 0x0000000503007c0c */ /* 0x040fe2000bf06270 */
[----:B------:R-:W-:Y:S01]  /*2060*/  UISETP.GE.U32.AND UP1, UPT, UR43, 0x1c, UPT ;  /* 0x0000001c2b00788c */ /* 0x000fe2000bf26070 */
[----:B------:R-:W-:Y:S01]  /*2070*/  SHF.R.S32.HI R11, RZ, 0x1f, R23 ;  /* 0x0000001fff0b7819 */ /* 0x000fe20000011417 */
[----:B------:R-:W-:Y:S01]  /*2080*/  UISETP.LT.U32.AND UP0, UPT, UR43, 0x1c, UP0 ;  /* 0x0000001c2b00788c */ /* 0x000fe20008701070 */
[----:B------:R-:W-:Y:S01]  /*2090*/  ISETP.GE.OR P0, PT, R10, UR7, P0 ;  /* 0x000000070a007c0c */ /* 0x000fe20008706670 */
[----:B------:R-:W-:Y:S01]  /*20a0*/  USHF.R.U32.HI UR4, URZ, 0x2, UR41 ;  /* 0x000000023f047899 */ /* 0x000fe20008011629 */
[----:B------:R-:W-:Y:S01]  /*20b0*/  LOP3.LUT R8, R3, 0x6, R94, 0xf8, !PT ;  /* 0x0000000603087812 */ /* 0x000fe200078ef85e */
[----:B------:R-:W-:Y:S01]  /*20c0*/  USEL UR6, URZ, 0x1, !UP0 ;  /* 0x000000013f067887 */ /* 0x000fe2000c000000 */
[----:B------:R-:W-:-:S02]  /*20d0*/  ULDC.64 UR8, c[0x0][0x5d0] ;  /* 0x0001740000087ab9 */ /* 0x000fc40000000a00 */
[----:B------:R-:W-:Y:S01]  /*20e0*/  SHF.R.S32.HI R9, RZ, 0x1f, R8 ;  /* 0x0000001fff097819 */ /* 0x000fe20000011408 */
[----:B------:R-:W-:Y:S01]  /*20f0*/  IMAD R0, R11, UR8, RZ ;  /* 0x000000080b007c24 */ /* 0x000fe2000f8e02ff */
[----:B------:R-:W-:Y:S02]  /*2100*/  UIMAD.WIDE.U32 UR4, UR4, 0x24924925, URZ ;  /* 0x24924925040478a5 */ /* 0x000fe4000f8e003f */
[----:B------:R-:W-:Y:S01]  /*2110*/  ULOP3.LUT UR40, UR40, UR6, URZ, 0x3c, !UPT ;  /* 0x0000000628287292 */ /* 0x000fe2000f8e3c3f */
[C---:B------:R-:W-:Y:S01]  /*2120*/  IMAD R7, R23.reuse, UR9, R0 ;  /* 0x0000000917077c24 */ /* 0x040fe2000f8e0200 */
[----:B------:R-:W-:Y:S01]  /*2130*/  UIMAD UR41, UR5, -0x1c, UR41 ;  /* 0xffffffe4052978a4 */ /* 0x000fe2000f8e0229 */
[----:B------:R-:W-:Y:S01]  /*2140*/  IMAD.WIDE.U32 R4, R23, UR8, R8 ;  /* 0x0000000817047c25 */ /* 0x000fe2000f8e0008 */
[----:B------:R-:W-:-:S03]  /*2150*/  @UP1 ULOP3.LUT UR40, UR40, 0x1, UR5, 0x78, !UPT ;  /* 0x0000000128281892 */ /* 0x000fc6000f8e7805 */
[----:B------:R-:W-:Y:S02]  /*2160*/  IMAD.IADD R5, R5, 0x1, R7 ;  /* 0x0000000105057824 */ /* 0x000fe400078e0207 */
[----:B------:R-:W-:Y:S01]  /*2170*/  IMAD.MOV.U32 R0, RZ, RZ, -0x1 ;  /* 0xffffffffff007424 */ /* 0x000fe200078e00ff */
[----:B------:R-:W-:Y:S06]  /*2180*/  @P0 BRA `(.L_x_33) ;  /* 0x0000003000ac0947 */ /* 0x000fec0003800000 */
[----:B------:R-:W0:Y:S01]  /*2190*/  LDC.64 R12, c[0x0][0x5c8] ;  /* 0x00017200ff0c7b82 */ /* 0x000e220000000a00 */
[----:B------:R-:W-:Y:S01]  /*21a0*/  IMAD.WIDE R14, R99, 0x80, R88 ;  /* 0x00000080630e7825 */ /* 0x000fe200078e0258 */
[----:B------:R-:W-:Y:S01]  /*21b0*/  ULDC.64 UR4, c[0x0][0x5c0] ;  /* 0x0001700000047ab9 */ /* 0x000fe20000000a00 */
[----:B------:R-:W-:Y:S02]  /*21c0*/  BSSY B0, `(.L_x_33) ;  /* 0x0000327000007945 */ /* 0x000fe40003800000 */
[----:B------:R-:W-:Y:S02]  /*21d0*/  IMAD.IADD R99, R97, 0x1, -R10 ;  /* 0x0000000161637824 */ /* 0x000fe400078e0a0a */
[----:B------:R-:W-:Y:S02]  /*21e0*/  IMAD.IADD R3, R92, 0x1, -R3 ;  /* 0x000000015c037824 */ /* 0x000fe400078e0a03 */
[-C--:B0-----:R-:W-:Y:S02]  /*21f0*/  IMAD R6, R15, R12.reuse, RZ ;  /* 0x0000000c0f067224 */ /* 0x081fe400078e02ff */
[----:B------:R-:W-:-:S04]  /*2200*/  IMAD.WIDE.U32 R4, R14, R12, R4 ;  /* 0x0000000c0e047225 */ /* 0x000fc800078e0004 */
[----:B------:R-:W-:Y:S01]  /*2210*/  IMAD R7, R14, R13, R6 ;  /* 0x0000000d0e077224 */ /* 0x000fe200078e0206 */
[----:B------:R-:W-:-:S03]  /*2220*/  IADD3 R4, P0, R4, UR4, RZ ;  /* 0x0000000404047c10 */ /* 0x000fc6000ff1e0ff */
[----:B------:R-:W-:Y:S01]  /*2230*/  IMAD.IADD R7, R5, 0x1, R7 ;  /* 0x0000000105077824 */ /* 0x000fe200078e0207 */
[----:B------:R-:W-:-:S04]  /*2240*/  LEA R6, P1, R12, R4, 0x3 ;  /* 0x000000040c067211 */ /* 0x000fc800078218ff */
[----:B------:R-:W-:Y:S02]  /*2250*/  IADD3.X R5, R7, UR5, RZ, P0, !PT ;  /* 0x0000000507057c10 */ /* 0x000fe400087fe4ff */
[----:B-----5:R-:W-:Y:S02]  /*2260*/  ISETP.NE.AND P0, PT, R91, RZ, PT ;  /* 0x000000ff5b00720c */ /* 0x020fe40003f05270 */
[----:B------:R-:W-:-:S11]  /*2270*/  LEA.HI.X R7, R12, R5, R13, 0x3, P1 ;  /* 0x000000050c077211 */ /* 0x000fd600008f1c0d */
[----:B------:R-:W-:Y:S05]  /*2280*/  @!P0 BRA `(.L_x_34) ;  /* 0x0000002400608947 */ /* 0x000fea0003800000 */
[----:B------:R-:W0:Y:S01]  /*2290*/  LDC.64 R102, c[0x0][0x5b0] ;  /* 0x00016c00ff667b82 */ /* 0x000e220000000a00 */
[----:B------:R-:W-:Y:S01]  /*22a0*/  ULDC.64 UR4, c[0x0][0x5b8] ;  /* 0x00016e0000047ab9 */ /* 0x000fe20000000a00 */
[----:B------:R-:W-:Y:S01]  /*22b0*/  ISETP.GE.AND P1, PT, R99, 0x1, PT ;  /* 0x000000016300780c */ /* 0x000fe20003f26270 */
[----:B------:R-:W-:Y:S01]  /*22c0*/  IMAD R10, R11, UR4, RZ ;  /* 0x000000040b0a7c24 */ /* 0x000fe2000f8e02ff */
[----:B------:R-:W-:Y:S01]  /*22d0*/  BSSY B1, `(.L_x_35) ;  /* 0x000000e000017945 */ /* 0x000fe20003800000 */
[----:B------:R-:W-:Y:S01]  /*22e0*/  IMAD.WIDE.U32 R20, R23, UR4, R8 ;  /* 0x0000000417147c25 */ /* 0x000fe2000f8e0008 */
[----:B------:R-:W-:Y:S02]  /*22f0*/  ISETP.LT.OR P5, PT, R3, 0x1, !P1 ;  /* 0x000000010300780c */ /* 0x000fe40004fa1670 */
[----:B------:R-:W1:Y:S01]  /*2300*/  LDC.64 R104, c[0x0][0x5a8] ;  /* 0x00016a00ff687b82 */ /* 0x000e620000000a00 */
[----:B------:R-:W-:Y:S02]  /*2310*/  IMAD R13, R23, UR5, R10 ;  /* 0x00000005170d7c24 */ /* 0x000fe4000f8e020a */
[----:B------:R-:W-:-:S02]  /*2320*/  IMAD.MOV.U32 R12, RZ, RZ, R20 ;  /* 0x000000ffff0c7224 */ /* 0x000fc400078e0014 */
[----:B------:R-:W-:Y:S02]  /*2330*/  IMAD.IADD R13, R21, 0x1, R13 ;  /* 0x00000001150d7824 */ /* 0x000fe400078e020d */
[-C--:B0-----:R-:W-:Y:S02]  /*2340*/  IMAD R10, R15, R102.reuse, RZ ;  /* 0x000000660f0a7224 */ /* 0x081fe400078e02ff */
[----:B------:R-:W-:-:S04]  /*2350*/  IMAD.WIDE.U32 R8, R14, R102, R12 ;  /* 0x000000660e087225 */ /* 0x000fc800078e000c */
[----:B------:R-:W-:Y:S01]  /*2360*/  IMAD R23, R14, R103, R10 ;  /* 0x000000670e177224 */ /* 0x000fe200078e020a */
[----:B-1----:R-:W-:-:S04]  /*2370*/  IADD3 R8, P0, R8, R104, RZ ;  /* 0x0000006808087210 */ /* 0x002fc80007f1e0ff */
[----:B------:R-:W-:Y:S01]  /*2380*/  IADD3.X R9, R105, R9, R23, P0, !PT ;  /* 0x0000000969097210 */ /* 0x000fe200007fe417 */
[----:B------:R-:W-:Y:S08]  /*2390*/  @P5 BRA `(.L_x_36) ;  /* 0x0000000000045947 */ /* 0x000ff00003800000 */
[----:B------:R0:W5:Y:S02]  /*23a0*/  LDG.E.U8 R98, desc[UR38][R8.64] ;  /* 0x0000002608627981 */ /* 0x000164000c1e1100 */
.L_x_36:
[----:B------:R-:W-:Y:S05]  /*23b0*/  BSYNC B1 ;  /* 0x0000000000017941 */ /* 0x000fea0003800000 */
.L_x_35:
[----:B-----5:R-:W-:Y:S01]  /*23c0*/  LOP3.LUT R15, R98, 0xffff, RZ, 0xc0, !PT ;  /* 0x0000ffff620f7812 */ /* 0x020fe200078ec0ff */
[C---:B------:R-:W-:Y:S01]  /*23d0*/  IMAD.SHL.U32 R10, R102.reuse, 0x8, RZ ;  /* 0x00000008660a7824 */ /* 0x040fe200078e00ff */
[----:B------:R-:W-:Y:S01]  /*23e0*/  ISETP.LT.OR P2, PT, R3, 0x2, !P1 ;  /* 0x000000020300780c */ /* 0x000fe20004f41670 */
[----:B------:R-:W-:Y:S01]  /*23f0*/  BSSY B1, `(.L_x_37) ;  /* 0x000000e000017945 */ /* 0x000fe20003800000 */
[----:B------:R-:W-:Y:S02]  /*2400*/  PRMT R100, R15, 0x8880, RZ ;  /* 0x000088800f647816 */ /* 0x000fe400000000ff */
[----:B------:R-:W-:Y:S02]  /*2410*/  SHF.L.U64.HI R11, R102, 0x3, R103 ;  /* 0x00000003660b7819 */ /* 0x000fe40000010267 */
[----:B------:R-:W-:Y:S01]  /*2420*/  ISETP.GE.AND P0, PT, R99, 0x9, PT ;  /* 0x000000096300780c */ /* 0x000fe20003f06270 */
[----:B------:R-:W-:Y:S02]  /*2430*/  IMAD R15, R100, R91, RZ ;  /* 0x0000005b640f7224 */ /* 0x000fe400078e02ff */
[----:B------:R-:W-:-:S04]  /*2440*/  IMAD.WIDE.U32 R10, R14, R102, R10 ;  /* 0x000000660e0a7225 */ /* 0x000fc800078e000a */
[----:B------:R-:W-:Y:S01]  /*2450*/  @!P5 IMAD R21, R24, R90, R15 ;  /* 0x0000005a1815d224 */ /* 0x000fe200078e020f */
[----:B------:R-:W-:Y:S01]  /*2460*/  IADD3 R10, P3, P4, R20, R104, R10 ;  /* 0x00000068140a7210 */ /* 0x000fe20007c7e00a */
[----:B------:R-:W-:-:S03]  /*2470*/  IMAD.IADD R20, R23, 0x1, R11 ;  /* 0x0000000117147824 */ /* 0x000fc600078e020b */
[----:B------:R1:W-:Y:S01]  /*2480*/  @!P5 STG.E.U8 desc[UR38][R4.64], R21 ;  /* 0x000000150400d986 */ /* 0x0003e2000c101126 */
[----:B------:R-:W-:Y:S08]  /*2490*/  @P2 BRA `(.L_x_38) ;  /* 0x00000000000c2947 */ /* 0x000ff00003800000 */
[----:B------:R-:W2:Y:S02]  /*24a0*/  LDG.E.U8 R98, desc[UR38][R8.64+0x1] ;  /* 0x0000012608627981 */ /* 0x000ea4000c1e1100 */
[----:B--2---:R-:W-:-:S05]  /*24b0*/  PRMT R14, R98, 0x8880, RZ ;  /* 0x00008880620e7816 */ /* 0x004fca00000000ff */
[----:B------:R-:W-:-:S07]  /*24c0*/  IMAD R15, R14, R91, RZ ;  /* 0x0000005b0e0f7224 */ /* 0x000fce00078e02ff */
.L_x_38:
[----:B------:R-:W-:Y:S05]  /*24d0*/  BSYNC B1 ;  /* 0x0000000000017941 */ /* 0x000fea0003800000 */
.L_x_37:
[----:B------:R-:W-:Y:S01]  /*24e0*/  ISETP.LT.OR P5, PT, R3, 0x1, !P0 ;  /* 0x000000010300780c */ /* 0x000fe200047a1670 */
[----:B------:R-:W-:Y:S01]  /*24f0*/  @!P2 IMAD R25, R25, R90, R15 ;  /* 0x0000005a1919a224 */ /* 0x000fe200078e020f */
[----:B------:R-:W-:Y:S01]  /*2500*/  BSSY B1, `(.L_x_39) ;  /* 0x000000a000017945 */ /* 0x000fe20003800000 */
[----:B------:R-:W-:Y:S02]  /*2510*/  IADD3.X R11, R13, R105, R20, P3, P4 ;  /* 0x000000690d0b7210 */ /* 0x000fe40001fe8414 */
[C---:B------:R-:W-:Y:S01]  /*2520*/  ISETP.LT.OR P3, PT, R3.reuse, 0x2, !P0 ;  /* 0x000000020300780c */ /* 0x040fe20004761670 */
[----:B------:R2:W-:Y:S01]  /*2530*/  @!P2 STG.E.U8 desc[UR38][R4.64+0x1], R25 ;  /* 0x000001190400a986 */ /* 0x0005e2000c101126 */
[C---:B------:R-:W-:Y:S02]  /*2540*/  ISETP.LT.OR P4, PT, R3.reuse, 0x9, !P1 ;  /* 0x000000090300780c */ /* 0x040fe40004f81670 */
[----:B------:R-:W-:-:S04]  /*2550*/  ISETP.LT.OR P2, PT, R3, 0xa, !P1 ;  /* 0x0000000a0300780c */ /* 0x000fc80004f41670 */
[----:B------:R-:W-:Y:S09]  /*2560*/  @P5 BRA `(.L_x_40) ;  /* 0x00000000000c5947 */ /* 0x000ff20003800000 */
[----:B------:R-:W3:Y:S02]  /*2570*/  LDG.E.U8 R98, desc[UR38][R10.64] ;  /* 0x000000260a627981 */ /* 0x000ee4000c1e1100 */
[----:B---3--:R-:W-:-:S05]  /*2580*/  PRMT R12, R98, 0x8880, RZ ;  /* 0x00008880620c7816 */ /* 0x008fca00000000ff */
[----:B------:R-:W-:-:S07]  /*2590*/  IMAD R15, R12, R91, RZ ;  /* 0x0000005b0c0f7224 */ /* 0x000fce00078e02ff */
.L_x_40:
[----:B------:R-:W-:Y:S05]  /*25a0*/  BSYNC B1 ;  /* 0x0000000000017941 */ /* 0x000fea0003800000 */
.L_x_39:
[----:B------:R-:W-:Y:S01]  /*25b0*/  @!P5 IMAD R13, R26, R90, R15 ;  /* 0x0000005a1a0dd224 */ /* 0x000fe200078e020f */
[----:B------:R-:W-:Y:S04]  /*25c0*/  BSSY B1, `(.L_x_41) ;  /* 0x0000006000017945 */ /* 0x000fe80003800000 */
[----:B------:R3:W-:Y:S01]  /*25d0*/  @!P5 STG.E.U8 desc[UR38][R6.64], R13 ;  /* 0x0000000d0600d986 */ /* 0x0007e2000c101126 */
[----:B------:R-:W-:Y:S05]  /*25e0*/  @P3 BRA `(.L_x_42) ;  /* 0x00000000000c3947 */ /* 0x000fea0003800000 */
[----:B------:R-:W4:Y:S02]  /*25f0*/  LDG.E.U8 R98, desc[UR38][R10.64+0x1] ;  /* 0x000001260a627981 */ /* 0x000f24000c1e1100 */
[----:B----4-:R-:W-:-:S05]  /*2600*/  PRMT R12, R98, 0x8880, RZ ;  /* 0x00008880620c7816 */ /* 0x010fca00000000ff */
[----:B------:R-:W-:-:S07]  /*2610*/  IMAD R15, R12, R91, RZ ;  /* 0x0000005b0c0f7224 */ /* 0x000fce00078e02ff */
.L_x_42:
[----:B------:R-:W-:Y:S05]  /*2620*/  BSYNC B1 ;  /* 0x0000000000017941 */ /* 0x000fea0003800000 */
.L_x_41:
[----:B------:R-:W-:Y:S01]  /*2630*/  @!P3 IMAD R27, R27, R90, R15 ;  /* 0x0000005a1b1bb224 */ /* 0x000fe200078e020f */
[----:B------:R-:W-:Y:S04]  /*2640*/  BSSY B1, `(.L_x_43) ;  /* 0x0000006000017945 */ /* 0x000fe80003800000 */
[----:B------:R4:W-:Y:S01]  /*2650*/  @!P3 STG.E.U8 desc[UR38][R6.64+0x1], R27 ;  /* 0x0000011b0600b986 */ /* 0x0009e2000c101126 */
[----:B------:R-:W-:Y:S05]  /*2660*/  @P4 BRA `(.L_x_44) ;  /* 0x00000000000c4947 */ /* 0x000fea0003800000 */
[----:B------:R-:W5:Y:S02]  /*2670*/  LDG.E.U8 R98, desc[UR38][R8.64+0x8] ;  /* 0x0000082608627981 */ /* 0x000f64000c1e1100 */
[----:B-----5:R-:W-:-:S05]  /*2680*/  PRMT R12, R98, 0x8880, RZ ;  /* 0x00008880620c7816 */ /* 0x020fca00000000ff */
[----:B------:R-:W-:-:S07]  /*2690*/  IMAD R15, R12, R91, RZ ;  /* 0x0000005b0c0f7224 */ /* 0x000fce00078e02ff */
.L_x_44:
[----:B------:R-:W-:Y:S05]  /*26a0*/  BSYNC B1 ;  /* 0x0000000000017941 */ /* 0x000fea0003800000 */
.L_x_43:
[----:B---3--:R-:W-:Y:S01]  /*26b0*/  @!P4 IMAD R13, R28, R90, R15 ;  /* 0x0000005a1c0dc224 */ /* 0x008fe200078e020f */
[----:B------:R-:W-:Y:S04]  /*26c0*/  BSSY B1, `(.L_x_45) ;  /* 0x0000006000017945 */ /* 0x000fe80003800000 */
[----:B------:R3:W-:Y:S01]  /*26d0*/  @!P4 STG.E.U8 desc[UR38][R4.64+0x8], R13 ;  /* 0x0000080d0400c986 */ /* 0x0007e2000c101126 */
[----:B------:R-:W-:Y:S05]  /*26e0*/  @P2 BRA `(.L_x_46) ;  /* 0x00000000000c2947 */ /* 0x000fea0003800000 */
[----:B------:R-:W5:Y:S02]  /*26f0*/  LDG.E.U8 R98, desc[UR38][R8.64+0x9] ;  /* 0x0000092608627981 */ /* 0x000f64000c1e1100 */
[----:B-----5:R-:W-:-:S05]  /*2700*/  PRMT R12, R98, 0x8880, RZ ;  /* 0x00008880620c7816 */ /* 0x020fca00000000ff */
[----:B------:R-:W-:-:S07]  /*2710*/  IMAD R15, R12, R91, RZ ;  /* 0x0000005b0c0f7224 */ /* 0x000fce00078e02ff */
.L_x_46:
[----:B------:R-:W-:Y:S05]  /*2720*/  BSYNC B1 ;  /* 0x0000000000017941 */ /* 0x000fea0003800000 */
.L_x_45:
[----:B------:R-:W-:Y:S01]  /*2730*/  ISETP.LT.OR P4, PT, R3, 0x9, !P0 ;  /* 0x000000090300780c */ /* 0x000fe20004781670 */
[----:B------:R-:W-:Y:S01]  /*2740*/  @!P2 IMAD R29, R29, R90, R15 ;  /* 0x0000005a1d1da224 */ /* 0x000fe200078e020f */
[----:B------:R-:W-:Y:S01]  /*2750*/  BSSY B1, `(.L_x_47) ;  /* 0x0000009000017945 */ /* 0x000fe20003800000 */
[C---:B------:R-:W-:Y:S02]  /*2760*/  ISETP.LT.OR P3, PT, R3.reuse, 0xa, !P0 ;  /* 0x0000000a0300780c */ /* 0x040fe40004761670 */
[C---:B------:R-:W-:Y:S01]  /*2770*/  ISETP.LT.OR P5, PT, R3.reuse, 0x11, !P1 ;  /* 0x000000110300780c */ /* 0x040fe20004fa1670 */
[----:B------:R0:W-:Y:S01]  /*2780*/  @!P2 STG.E.U8 desc[UR38][R4.64+0x9], R29 ;  /* 0x0000091d0400a986 */ /* 0x0001e2000c101126 */
[----:B------:R-:W-:-:S06]  /*2790*/  ISETP.LT.OR P2, PT, R3, 0x12, !P1 ;  /* 0x000000120300780c */ /* 0x000fcc0004f41670 */
[----:B------:R-:W-:Y:S07]  /*27a0*/  @P4 BRA `(.L_x_48) ;  /* 0x00000000000c4947 */ /* 0x000fee0003800000 */
[----:B------:R-:W5:Y:S02]  /*27b0*/  LDG.E.U8 R98, desc[UR38][R10.64+0x8] ;  /* 0x000008260a627981 */ /* 0x000f64000c1e1100 */
[----:B-----5:R-:W-:-:S05]  /*27c0*/  PRMT R12, R98, 0x8880, RZ ;  /* 0x00008880620c7816 */ /* 0x020fca00000000ff */
[----:B------:R-:W-:-:S07]  /*27d0*/  IMAD R15, R12, R91, RZ ;  /* 0x0000005b0c0f7224 */ /* 0x000fce00078e02ff */
.L_x_48:
[----:B------:R-:W-:Y:S05]  /*27e0*/  BSYNC B1 ;  /* 0x0000000000017941 */ /* 0x000fea0003800000 */
.L_x_47:
[----:B---3--:R-:W-:Y:S01]  /*27f0*/  @!P4 IMAD R13, R30, R90, R15 ;  /* 0x0000005a1e0dc224 */ /* 0x008fe200078e020f */
[----:B------:R-:W-:Y:S04]  /*2800*/  BSSY B1, `(.L_x_49) ;  /* 0x0000006000017945 */ /* 0x000fe80003800000 */
[----:B------:R3:W-:Y:S01]  /*2810*/  @!P4 STG.E.U8 desc[UR38][R6.64+0x8], R13 ;  /* 0x0000080d0600c986 */ /* 0x0007e2000c101126 */
[----:B------:R-:W-:Y:S05]  /*2820*/  @P3 BRA `(.L_x_50) ;  /* 0x00000000000c3947 */ /* 0x000fea0003800000 */
[----:B------:R-:W5:Y:S02]  /*2830*/  LDG.E.U8 R98, desc[UR38][R10.64+0x9] ;  /* 0x000009260a627981 */ /* 0x000f64000c1e1100 */
[----:B-----5:R-:W-:-:S05]  /*2840*/  PRMT R12, R98, 0x8880, RZ ;  /* 0x00008880620c7816 */ /* 0x020fca00000000ff */
[----:B------:R-:W-:-:S07]  /*2850*/  IMAD R15, R12, R91, RZ ;  /* 0x0000005b0c0f7224 */ /* 0x000fce00078e02ff */
.L_x_50:
[----:B------:R-:W-:Y:S05]  /*2860*/  BSYNC B1 ;  /* 0x0000000000017941 */ /* 0x000fea0003800000 */
.L_x_49:
[----:B------:R-:W-:Y:S01]  /*2870*/  @!P3 IMAD R31, R31, R90, R15 ;  /* 0x0000005a1f1fb224 */ /* 0x000fe200078e020f */
[----:B------:R-:W-:Y:S04]  /*2880*/  BSSY B1, `(.L_x_51) ;  /* 0x0000006000017945 */ /* 0x000fe80003800000 */
[----:B------:R0:W-:Y:S01]  /*2890*/  @!P3 STG.E.U8 desc[UR38][R6.64+0x9], R31 ;  /* 0x0000091f0600b986 */ /* 0x0001e2000c101126 */
[----:B------:R-:W-:Y:S05]  /*28a0*/  @P5 BRA `(.L_x_52) ;  /* 0x00000000000c5947 */ /* 0x000fea0003800000 */
[----:B------:R-:W5:Y:S02]  /*28b0*/  LDG.E.U8 R98, desc[UR38][R8.64+0x10] ;  /* 0x0000102608627981 */ /* 0x000f64000c1e1100 */
[----:B-----5:R-:W-:-:S05]  /*28c0*/  PRMT R12, R98, 0x8880, RZ ;  /* 0x00008880620c7816 */ /* 0x020fca00000000ff */
[----:B------:R-:W-:-:S07]  /*28d0*/  IMAD R15, R12, R91, RZ ;  /* 0x0000005b0c0f7224 */ /* 0x000fce00078e02ff */
.L_x_52:
[----:B------:R-:W-:Y:S05]  /*28e0*/  BSYNC B1 ;  /* 0x0000000000017941 */ /* 0x000fea0003800000 */
.L_x_51:
[----:B---3--:R-:W-:Y:S01]  /*28f0*/  @!P5 IMAD R13, R32, R90, R15 ;  /* 0x0000005a200dd224 */ /* 0x008fe200078e020f */
[----:B------:R-:W-:Y:S04]  /*2900*/  BSSY B1, `(.L_x_53) ;  /* 0x0000006000017945 */ /* 0x000fe80003800000 */
[----:B------:R3:W-:Y:S01]  /*2910*/  @!P5 STG.E.U8 desc[UR38][R4.64+0x10], R13 ;  /* 0x0000100d0400d986 */ /* 0x0007e2000c101126 */
[----:B------:R-:W-:Y:S05]  /*2920*/  @P2 BRA `(.L_x_54) ;  /* 0x00000000000c2947 */ /* 0x000fea0003800000 */
[----:B------:R-:W5:Y:S02]  /*2930*/  LDG.E.U8 R98, desc[UR38][R8.64+0x11] ;  /* 0x0000112608627981 */ /* 0x000f64000c1e1100 */
[----:B-----5:R-:W-:-:S05]  /*2940*/  PRMT R12, R98, 0x8880, RZ ;  /* 0x00008880620c7816 */ /* 0x020fca00000000ff */
[----:B------:R-:W-:-:S07]  /*2950*/  IMAD R15, R12, R91, RZ ;  /* 0x0000005b0c0f7224 */ /* 0x000fce00078e02ff */
.L_x_54:
[----:B------:R-:W-:Y:S05]  /*2960*/  BSYNC B1 ;  /* 0x0000000000017941 */ /* 0x000fea0003800000 */
.L_x_53:
        /* <DEDUP_REMOVED lines=11> */
.L_x_56:
[----:B------:R-:W-:Y:S05]  /*2a20*/  BSYNC B1 ;  /* 0x0000000000017941 */ /* 0x000fea0003800000 */
.L_x_55:
[----:B---3--:R-:W-:Y:S01]  /*2a30*/  @!P4 IMAD R13, R34, R90, R15 ;  /* 0x0000005a220dc224 */ /* 0x008fe200078e020f */
[----:B------:R-:W-:Y:S04]  /*2a40*/  BSSY B1, `(.L_x_57) ;  /* 0x0000006000017945 */ /* 0x000fe80003800000 */
[----:B------:R3:W-:Y:S01]  /*2a50*/  @!P4 STG.E.U8 desc[UR38][R6.64+0x10], R13 ;  /* 0x0000100d0600c986 */ /* 0x0007e2000c101126 */
[----:B------:R-:W-:Y:S05]  /*2a60*/  @P3 BRA `(.L_x_58) ;  /* 0x00000000000c3947 */ /* 0x000fea0003800000 */
[----:B------:R-:W5:Y:S02]  /*2a70*/  LDG.E.U8 R98, desc[UR38][R10.64+0x11] ;  /* 0x000011260a627981 */ /* 0x000f64000c1e1100 */
[----:B-----5:R-:W-:-:S05]  /*2a80*/  PRMT R12, R98, 0x8880, RZ ;  /* 0x00008880620c7816 */ /* 0x020fca00000000ff */
[----:B------:R-:W-:-:S07]  /*2a90*/  IMAD R15, R12, R91, RZ ;  /* 0x0000005b0c0f7224 */ /* 0x000fce00078e02ff */
.L_x_58:
[----:B------:R-:W-:Y:S05]  /*2aa0*/  BSYNC B1 ;  /* 0x0000000000017941 */ /* 0x000fea0003800000 */
.L_x_57:
[----:B------:R-:W-:Y:S01]  /*2ab0*/  @!P3 IMAD R35, R35, R90, R15 ;  /* 0x0000005a2323b224 */ /* 0x000fe200078e020f */
[----:B------:R-:W-:Y:S04]  /*2ac0*/  BSSY B1, `(.L_x_59) ;  /* 0x0000006000017945 */ /* 0x000fe80003800000 */
[----:B------:R0:W-:Y:S01]  /*2ad0*/  @!P3 STG.E.U8 desc[UR38][R6.64+0x11], R35 ;  /* 0x000011230600b986 */ /* 0x0001e2000c101126 */
[----:B------:R-:W-:Y:S05]  /*2ae0*/  @P5 BRA `(.L_x_60) ;  /* 0x00000000000c5947 */ /* 0x000fea0003800000 */
[----:B------:R-:W5:Y:S02]  /*2af0*/  LDG.E.U8 R98, desc[UR38][R8.64+0x18] ;  /* 0x0000182608627981 */ /* 0x000f64000c1e1100 */
[----:B-----5:R-:W-:-:S05]  /*2b00*/  PRMT R12, R98, 0x8880, RZ ;  /* 0x00008880620c7816 */ /* 0x020fca00000000ff */
[----:B------:R-:W-:-:S07]  /*2b10*/  IMAD R15, R12, R91, RZ ;  /* 0x0000005b0c0f7224 */ /* 0x000fce00078e02ff */
.L_x_60:
[----:B------:R-:W-:Y:S05]  /*2b20*/  BSYNC B1 ;  /* 0x0000000000017941 */ /* 0x000fea0003800000 */
.L_x_59:
[----:B---3--:R-:W-:Y:S01]  /*2b30*/  @!P5 IMAD R13, R36, R90, R15 ;  /* 0x0000005a240dd224 */ /* 0x008fe200078e020f */
[----:B------:R-:W-:Y:S04]  /*2b40*/  BSSY B1, `(.L_x_61) ;  /* 0x0000006000017945 */ /* 0x000fe80003800000 */
[----:B------:R3:W-:Y:S01]  /*2b50*/  @!P5 STG.E.U8 desc[UR38][R4.64+0x18], R13 ;  /* 0x0000180d0400d986 */ /* 0x0007e2000c101126 */
[----:B------:R-:W-:Y:S05]  /*2b60*/  @P2 BRA `(.L_x_62) ;  /* 0x00000000000c2947 */ /* 0x000fea0003800000 */
[----:B------:R-:W5:Y:S02]  /*2b70*/  LDG.E.U8 R98, desc[UR38][R8.64+0x19] ;  /* 0x0000192608627981 */ /* 0x000f64000c1e1100 */
[----:B-----5:R-:W-:-:S05]  /*2b80*/  PRMT R12, R98, 0x8880, RZ ;  /* 0x00008880620c7816 */ /* 0x020fca00000000ff */
[----:B------:R-:W-:-:S07]  /*2b90*/  IMAD R15, R12, R91, RZ ;  /* 0x0000005b0c0f7224 */ /* 0x000fce00078e02ff */
.L_x_62:
[----:B------:R-:W-:Y:S05]  /*2ba0*/  BSYNC B1 ;  /* 0x0000000000017941 */ /* 0x000fea0003800000 */
.L_x_61:
        /* <DEDUP_REMOVED lines=11> */
.L_x_64:
[----:B------:R-:W-:Y:S05]  /*2c60*/  BSYNC B1 ;  /* 0x0000000000017941 */ /* 0x000fea0003800000 */
.L_x_63:
[----:B---3--:R-:W-:Y:S01]  /*2c70*/  @!P4 IMAD R13, R38, R90, R15 ;  /* 0x0000005a260dc224 */ /* 0x008fe200078e020f */
[----:B------:R-:W-:Y:S04]  /*2c80*/  BSSY B1, `(.L_x_65) ;  /* 0x0000006000017945 */ /* 0x000fe80003800000 */
[----:B------:R3:W-:Y:S01]  /*2c90*/  @!P4 STG.E.U8 desc[UR38][R6.64+0x18], R13 ;  /* 0x0000180d0600c986 */ /* 0x0007e2000c101126 */
[----:B------:R-:W-:Y:S05]  /*2ca0*/  @P3 BRA `(.L_x_66) ;  /* 0x00000000000c3947 */ /* 0x000fea0003800000 */
[----:B------:R-:W5:Y:S02]  /*2cb0*/  LDG.E.U8 R98, desc[UR38][R10.64+0x19] ;  /* 0x000019260a627981 */ /* 0x000f64000c1e1100 */
[----:B-----5:R-:W-:-:S05]  /*2cc0*/  PRMT R12, R98, 0x8880, RZ ;  /* 0x00008880620c7816 */ /* 0x020fca00000000ff */
[----:B------:R-:W-:-:S07]  /*2cd0*/  IMAD R15, R12, R91, RZ ;  /* 0x0000005b0c0f7224 */ /* 0x000fce00078e02ff */
.L_x_66:
[----:B------:R-:W-:Y:S05]  /*2ce0*/  BSYNC B1 ;  /* 0x0000000000017941 */ /* 0x000fea0003800000 */
.L_x_65:
[----:B------:R-:W-:Y:S01]  /*2cf0*/  @!P3 IMAD R39, R39, R90, R15 ;  /* 0x0000005a2727b224 */ /* 0x000fe200078e020f */
[----:B------:R-:W-:Y:S04]  /*2d00*/  BSSY B1, `(.L_x_67) ;  /* 0x0000006000017945 */ /* 0x000fe80003800000 */
[----:B------:R0:W-:Y:S01]  /*2d10*/  @!P3 STG.E.U8 desc[UR38][R6.64+0x19], R39 ;  /* 0x000019270600b986 */ /* 0x0001e2000c101126 */
[----:B------:R-:W-:Y:S05]  /*2d20*/  @P5 BRA `(.L_x_68) ;  /* 0x00000000000c5947 */ /* 0x000fea0003800000 */
[----:B------:R-:W5:Y:S02]  /*2d30*/  LDG.E.U8 R98, desc[UR38][R8.64+0x20] ;  /* 0x0000202608627981 */ /* 0x000f64000c1e1100 */
[----:B-----5:R-:W-:-:S05]  /*2d40*/  PRMT R12, R98, 0x8880, RZ ;  /* 0x00008880620c7816 */ /* 0x020fca00000000ff */
[----:B------:R-:W-:-:S07]  /*2d50*/  IMAD R15, R12, R91, RZ ;  /* 0x0000005b0c0f7224 */ /* 0x000fce00078e02ff */
.L_x_68:
[----:B------:R-:W-:Y:S05]  /*2d60*/  BSYNC B1 ;  /* 0x0000000000017941 */ /* 0x000fea0003800000 */
.L_x_67:
[----:B---3--:R-:W-:Y:S01]  /*2d70*/  @!P5 IMAD R13, R40, R90, R15 ;  /* 0x0000005a280dd224 */ /* 0x008fe200078e020f */
[----:B------:R-:W-:Y:S04]  /*2d80*/  BSSY B1, `(.L_x_69) ;  /* 0x0000006000017945 */ /* 0x000fe80003800000 */
[----:B------:R3:W-:Y:S01]  /*2d90*/  @!P5 STG.E.U8 desc[UR38][R4.64+0x20], R13 ;  /* 0x0000200d0400d986 */ /* 0x0007e2000c101126 */
[----:B------:R-:W-:Y:S05]  /*2da0*/  @P2 BRA `(.L_x_70) ;  /* 0x00000000000c2947 */ /* 0x000fea0003800000 */
[----:B------:R-:W5:Y:S02]  /*2db0*/  LDG.E.U8 R98, desc[UR38][R8.64+0x21] ;  /* 0x0000212608627981 */ /* 0x000f64000c1e1100 */
[----:B-----5:R-:W-:-:S05]  /*2dc0*/  PRMT R12, R98, 0x8880, RZ ;  /* 0x00008880620c7816 */ /* 0x020fca00000000ff */
[----:B------:R-:W-:-:S07]  /*2dd0*/  IMAD R15, R12, R91, RZ ;  /* 0x0000005b0c0f7224 */ /* 0x000fce00078e02ff */
.L_x_70:
[----:B------:R-:W-:Y:S05]  /*2de0*/  BSYNC B1 ;  /* 0x0000000000017941 */ /* 0x000fea0003800000 */
.L_x_69:
        /* <DEDUP_REMOVED lines=11> */
.L_x_72:
[----:B------:R-:W-:Y:S05]  /*2ea0*/  BSYNC B1 ;  /* 0x0000000000017941 */ /* 0x000fea0003800000 */
.L_x_71:
[----:B---3--:R-:W-:Y:S01]  /*2eb0*/  @!P4 IMAD R13, R42, R90, R15 ;  /* 0x0000005a2a0dc224 */ /* 0x008fe200078e020f */
[----:B------:R-:W-:Y:S04]  /*2ec0*/  BSSY B1, `(.L_x_73) ;  /* 0x0000006000017945 */ /* 0x000fe80003800000 */
[----:B------:R3:W-:Y:S01]  /*2ed0*/  @!P4 STG.E.U8 desc[UR38][R6.64+0x20], R13 ;  /* 0x0000200d0600c986 */ /* 0x0007e2000c101126 */
[----:B------:R-:W-:Y:S05]  /*2ee0*/  @P3 BRA `(.L_x_74) ;  /* 0x00000000000c3947 */ /* 0x000fea0003800000 */
[----:B------:R-:W5:Y:S02]  /*2ef0*/  LDG.E.U8 R98, desc[UR38][R10.64+0x21] ;  /* 0x000021260a627981 */ /* 0x000f64000c1e1100 */
[----:B-----5:R-:W-:-:S05]  /*2f00*/  PRMT R12, R98, 0x8880, RZ ;  /* 0x00008880620c7816 */ /* 0x020fca00000000ff */
[----:B------:R-:W-:-:S07]  /*2f10*/  IMAD R15, R12, R91, RZ ;  /* 0x0000005b0c0f7224 */ /* 0x000fce00078e02ff */
.L_x_74:
[----:B------:R-:W-:Y:S05]  /*2f20*/  BSYNC B1 ;  /* 0x0000000000017941 */ /* 0x000fea0003800000 */
.L_x_73:
[----:B------:R-:W-:Y:S01]  /*2f30*/  @!P3 IMAD R43, R43, R90, R15 ;  /* 0x0000005a2b2bb224 */ /* 0x000fe200078e020f */
[----:B------:R-:W-:Y:S04]  /*2f40*/  BSSY B1, `(.L_x_75) ;  /* 0x0000006000017945 */ /* 0x000fe80003800000 */
[----:B------:R0:W-:Y:S01]  /*2f50*/  @!P3 STG.E.U8 desc[UR38][R6.64+0x21], R43 ;  /* 0x0000212b0600b986 */ /* 0x0001e2000c101126 */
[----:B------:R-:W-:Y:S05]  /*2f60*/  @P5 BRA `(.L_x_76) ;  /* 0x00000000000c5947 */ /* 0x000fea0003800000 */
[----:B------:R-:W5:Y:S02]  /*2f70*/  LDG.E.U8 R98, desc[UR38][R8.64+0x28] ;  /* 0x0000282608627981 */ /* 0x000f64000c1e1100 */
[----:B-----5:R-:W-:-:S05]  /*2f80*/  PRMT R12, R98, 0x8880, RZ ;  /* 0x00008880620c7816 */ /* 0x020fca00000000ff */
[----:B------:R-:W-:-:S07]  /*2f90*/  IMAD R15, R12, R91, RZ ;  /* 0x0000005b0c0f7224 */ /* 0x000fce00078e02ff */
.L_x_76:
[----:B------:R-:W-:Y:S05]  /*2fa0*/  BSYNC B1 ;  /* 0x0000000000017941 */ /* 0x000fea0003800000 */
.L_x_75:
[----:B---3--:R-:W-:Y:S01]  /*2fb0*/  @!P5 IMAD R13, R44, R90, R15 ;  /* 0x0000005a2c0dd224 */ /* 0x008fe200078e020f */
[----:B------:R-:W-:Y:S04]  /*2fc0*/  BSSY B1, `(.L_x_77) ;  /* 0x0000006000017945 */ /* 0x000fe80003800000 */
[----:B------:R3:W-:Y:S01]  /*2fd0*/  @!P5 STG.E.U8 desc[UR38][R4.64+0x28], R13 ;  /* 0x0000280d0400d986 */ /* 0x0007e2000c101126 */
[----:B------:R-:W-:Y:S05]  /*2fe0*/  @P2 BRA `(.L_x_78) ;  /* 0x00000000000c2947 */ /* 0x000fea0003800000 */
[----:B------:R-:W5:Y:S02]  /*2ff0*/  LDG.E.U8 R98, desc[UR38][R8.64+0x29] ;  /* 0x0000292608627981 */ /* 0x000f64000c1e1100 */
[----:B-----5:R-:W-:-:S05]  /*3000*/  PRMT R12, R98, 0x8880, RZ ;  /* 0x00008880620c7816 */ /* 0x020fca00000000ff */
[----:B------:R-:W-:-:S07]  /*3010*/  IMAD R15, R12, R91, RZ ;  /* 0x0000005b0c0f7224 */ /* 0x000fce00078e02ff */
.L_x_78:
[----:B------:R-:W-:Y:S05]  /*3020*/  BSYNC B1 ;  /* 0x0000000000017941 */ /* 0x000fea0003800000 */
.L_x_77:
        /* <DEDUP_REMOVED lines=11> */
.L_x_80:
[----:B------:R-:W-:Y:S05]  /*30e0*/  BSYNC B1 ;  /* 0x0000000000017941 */ /* 0x000fea0003800000 */
.L_x_79:
[----:B---3--:R-:W-:Y:S01]  /*30f0*/  @!P4 IMAD R13, R46, R90, R15 ;  /* 0x0000005a2e0dc224 */ /* 0x008fe200078e020f */
[----:B------:R-:W-:Y:S04]  /*3100*/  BSSY B1, `(.L_x_81) ;  /* 0x0000006000017945 */ /* 0x000fe80003800000 */
[----:B------:R3:W-:Y:S01]  /*3110*/  @!P4 STG.E.U8 desc[UR38][R6.64+0x28], R13 ;  /* 0x0000280d0600c986 */ /* 0x0007e2000c101126 */
[----:B------:R-:W-:Y:S05]  /*3120*/  @P3 BRA `(.L_x_82) ;  /* 0x00000000000c3947 */ /* 0x000fea0003800000 */
[----:B------:R-:W5:Y:S02]  /*3130*/  LDG.E.U8 R98, desc[UR38][R10.64+0x29] ;  /* 0x000029260a627981 */ /* 0x000f64000c1e1100 */
[----:B-----5:R-:W-:-:S05]  /*3140*/  PRMT R12, R98, 0x8880, RZ ;  /* 0x00008880620c7816 */ /* 0x020fca00000000ff */
[----:B------:R-:W-:-:S07]  /*3150*/  IMAD R15, R12, R91, RZ ;  /* 0x0000005b0c0f7224 */ /* 0x000fce00078e02ff */
.L_x_82:
[----:B------:R-:W-:Y:S05]  /*3160*/  BSYNC B1 ;  /* 0x0000000000017941 */ /* 0x000fea0003800000 */
.L_x_81:
[----:B------:R-:W-:Y:S01]  /*3170*/  @!P3 IMAD R47, R47, R90, R15 ;  /* 0x0000005a2f2fb224 */ /* 0x000fe200078e020f */
[----:B------:R-:W-:Y:S04]  /*3180*/  BSSY B1, `(.L_x_83) ;  /* 0x0000006000017945 */ /* 0x000fe80003800000 */
[----:B------:R0:W-:Y:S01]  /*3190*/  @!P3 STG.E.U8 desc[UR38][R6.64+0x29], R47 ;  /* 0x0000292f0600b986 */ /* 0x0001e2000c101126 */
[----:B------:R-:W-:Y:S05]  /*31a0*/  @P5 BRA `(.L_x_84) ;  /* 0x00000000000c5947 */ /* 0x000fea0003800000 */
[----:B------:R-:W5:Y:S02]  /*31b0*/  LDG.E.U8 R98, desc[UR38][R8.64+0x30] ;  /* 0x0000302608627981 */ /* 0x000f64000c1e1100 */
[----:B-----5:R-:W-:-:S05]  /*31c0*/  PRMT R12, R98, 0x8880, RZ ;  /* 0x00008880620c7816 */ /* 0x020fca00000000ff */
[----:B------:R-:W-:-:S07]  /*31d0*/  IMAD R15, R12, R91, RZ ;  /* 0x0000005b0c0f7224 */ /* 0x000fce00078e02ff */
.L_x_84:
[----:B------:R-:W-:Y:S05]  /*31e0*/  BSYNC B1 ;  /* 0x0000000000017941 */ /* 0x000fea0003800000 */
.L_x_83:
[----:B---3--:R-:W-:Y:S01]  /*31f0*/  @!P5 IMAD R13, R48, R90, R15 ;  /* 0x0000005a300dd224 */ /* 0x008fe200078e020f */
[----:B------:R-:W-:Y:S04]  /*3200*/  BSSY B1, `(.L_x_85) ;  /* 0x0000006000017945 */ /* 0x000fe80003800000 */
[----:B------:R3:W-:Y:S01]  /*3210*/  @!P5 STG.E.U8 desc[UR38][R4.64+0x30], R13 ;  /* 0x0000300d0400d986 */ /* 0x0007e2000c101126 */
[----:B------:R-:W-:Y:S05]  /*3220*/  @P2 BRA `(.L_x_86) ;  /* 0x00000000000c2947 */ /* 0x000fea0003800000 */
[----:B------:R-:W5:Y:S02]  /*3230*/  LDG.E.U8 R98, desc[UR38][R8.64+0x31] ;  /* 0x0000312608627981 */ /* 0x000f64000c1e1100 */
[----:B-----5:R-:W-:-:S05]  /*3240*/  PRMT R12, R98, 0x8880, RZ ;  /* 0x00008880620c7816 */ /* 0x020fca00000000ff */
[----:B------:R-:W-:-:S07]  /*3250*/  IMAD R15, R12, R91, RZ ;  /* 0x0000005b0c0f7224 */ /* 0x000fce00078e02ff */
.L_x_86:
[----:B------:R-:W-:Y:S05]  /*3260*/  BSYNC B1 ;  /* 0x0000000000017941 */ /* 0x000fea0003800000 */
.L_x_85:
        /* <DEDUP_REMOVED lines=11> */
.L_x_88:
[----:B------:R-:W-:Y:S05]  /*3320*/  BSYNC B1 ;  /* 0x0000000000017941 */ /* 0x000fea0003800000 */
.L_x_87:
[----:B---3--:R-:W-:Y:S01]  /*3330*/  @!P4 IMAD R13, R50, R90, R15 ;  /* 0x0000005a320dc224 */ /* 0x008fe200078e020f */
[----:B------:R-:W-:Y:S04]  /*3340*/  BSSY B1, `(.L_x_89) ;  /* 0x0000006000017945 */ /* 0x000fe80003800000 */
[----:B------:R3:W-:Y:S01]  /*3350*/  @!P4 STG.E.U8 desc[UR38][R6.64+0x30], R13 ;  /* 0x0000300d0600c986 */ /* 0x0007e2000c101126 */
[----:B------:R-:W-:Y:S05]  /*3360*/  @P3 BRA `(.L_x_90) ;  /* 0x00000000000c3947 */ /* 0x000fea0003800000 */
[----:B------:R-:W5:Y:S02]  /*3370*/  LDG.E.U8 R98, desc[UR38][R10.64+0x31] ;  /* 0x000031260a627981 */ /* 0x000f64000c1e1100 */
[----:B-----5:R-:W-:-:S05]  /*3380*/  PRMT R12, R98, 0x8880, RZ ;  /* 0x00008880620c7816 */ /* 0x020fca00000000ff */
[----:B------:R-:W-:-:S07]  /*3390*/  IMAD R15, R12, R91, RZ ;  /* 0x0000005b0c0f7224 */ /* 0x000fce00078e02ff */
.L_x_90:
[----:B------:R-:W-:Y:S05]  /*33a0*/  BSYNC B1 ;  /* 0x0000000000017941 */ /* 0x000fea0003800000 */
.L_x_89:
[----:B------:R-:W-:Y:S01]  /*33b0*/  @!P3 IMAD R51, R51, R90, R15 ;  /* 0x0000005a3333b224 */ /* 0x000fe200078e020f */
[----:B------:R-:W-:Y:S04]  /*33c0*/  BSSY B1, `(.L_x_91) ;  /* 0x0000006000017945 */ /* 0x000fe80003800000 */
[----:B------:R0:W-:Y:S01]  /*33d0*/  @!P3 STG.E.U8 desc[UR38][R6.64+0x31], R51 ;  /* 0x000031330600b986 */ /* 0x0001e2000c101126 */
[----:B------:R-:W-:Y:S05]  /*33e0*/  @P5 BRA `(.L_x_92) ;  /* 0x00000000000c5947 */ /* 0x000fea0003800000 */
[----:B------:R-:W5:Y:S02]  /*33f0*/  LDG.E.U8 R98, desc[UR38][R8.64+0x38] ;  /* 0x0000382608627981 */ /* 0x000f64000c1e1100 */
[----:B-----5:R-:W-:-:S05]  /*3400*/  PRMT R12, R98, 0x8880, RZ ;  /* 0x00008880620c7816 */ /* 0x020fca00000000ff */
[----:B------:R-:W-:-:S07]  /*3410*/  IMAD R15, R12, R91, RZ ;  /* 0x0000005b0c0f7224 */ /* 0x000fce00078e02ff */
.L_x_92:
[----:B------:R-:W-:Y:S05]  /*3420*/  BSYNC B1 ;  /* 0x0000000000017941 */ /* 0x000fea0003800000 */
.L_x_91:
[----:B---3--:R-:W-:Y:S01]  /*3430*/  @!P5 IMAD R13, R52, R90, R15 ;  /* 0x0000005a340dd224 */ /* 0x008fe200078e020f */
[----:B------:R-:W-:Y:S04]  /*3440*/  BSSY B1, `(.L_x_93) ;  /* 0x0000006000017945 */ /* 0x000fe80003800000 */
[----:B------:R3:W-:Y:S01]  /*3450*/  @!P5 STG.E.U8 desc[UR38][R4.64+0x38], R13 ;  /* 0x0000380d0400d986 */ /* 0x0007e2000c101126 */
[----:B------:R-:W-:Y:S05]  /*3460*/  @P2 BRA `(.L_x_94) ;  /* 0x00000000000c2947 */ /* 0x000fea0003800000 */
[----:B------:R-:W5:Y:S02]  /*3470*/  LDG.E.U8 R98, desc[UR38][R8.64+0x39] ;  /* 0x0000392608627981 */ /* 0x000f64000c1e1100 */
[----:B-----5:R-:W-:-:S05]  /*3480*/  PRMT R12, R98, 0x8880, RZ ;  /* 0x00008880620c7816 */ /* 0x020fca00000000ff */
[----:B------:R-:W-:-:S07]  /*3490*/  IMAD R15, R12, R91, RZ ;  /* 0x0000005b0c0f7224 */ /* 0x000fce00078e02ff */
.L_x_94:
[----:B------:R-:W-:Y:S05]  /*34a0*/  BSYNC B1 ;  /* 0x0000000000017941 */ /* 0x000fea0003800000 */
.L_x_93:
        /* <DEDUP_REMOVED lines=11> */
.L_x_96:
[----:B------:R-:W-:Y:S05]  /*3560*/  BSYNC B1 ;  /* 0x0000000000017941 */ /* 0x000fea0003800000 */
.L_x_95:
[----:B---3--:R-:W-:Y:S01]  /*3570*/  @!P4 IMAD R13, R54, R90, R15 ;  /* 0x0000005a360dc224 */ /* 0x008fe200078e020f */
[----:B------:R-:W-:Y:S04]  /*3580*/  BSSY B1, `(.L_x_97) ;  /* 0x0000006000017945 */ /* 0x000fe80003800000 */
[----:B------:R3:W-:Y:S01]  /*3590*/  @!P4 STG.E.U8 desc[UR38][R6.64+0x38], R13 ;  /* 0x0000380d0600c986 */ /* 0x0007e2000c101126 */
[----:B------:R-:W-:Y:S05]  /*35a0*/  @P3 BRA `(.L_x_98) ;  /* 0x00000000000c3947 */ /* 0x000fea0003800000 */
[----:B------:R-:W5:Y:S02]  /*35b0*/  LDG.E.U8 R98, desc[UR38][R10.64+0x39] ;  /* 0x000039260a627981 */ /* 0x000f64000c1e1100 */
[----:B-----5:R-:W-:-:S05]  /*35c0*/  PRMT R12, R98, 0x8880, RZ ;  /* 0x00008880620c7816 */ /* 0x020fca00000000ff */
[----:B------:R-:W-:-:S07]  /*35d0*/  IMAD R15, R12, R91, RZ ;  /* 0x0000005b0c0f7224 */ /* 0x000fce00078e02ff */
.L_x_98:
[----:B------:R-:W-:Y:S05]  /*35e0*/  BSYNC B1 ;  /* 0x0000000000017941 */ /* 0x000fea0003800000 */
.L_x_97:
[----:B------:R-:W-:Y:S01]  /*35f0*/  @!P3 IMAD R55, R55, R90, R15 ;  /* 0x0000005a3737b224 */ /* 0x000fe200078e020f */
[----:B------:R-:W-:Y:S04]  /*3600*/  BSSY B1, `(.L_x_99) ;  /* 0x0000006000017945 */ /* 0x000fe80003800000 */
[----:B------:R0:W-:Y:S01]  /*3610*/  @!P3 STG.E.U8 desc[UR38][R6.64+0x39], R55 ;  /* 0x000039370600b986 */ /* 0x0001e2000c101126 */
[----:B------:R-:W-:Y:S05]  /*3620*/  @P5 BRA `(.L_x_100) ;  /* 0x00000000000c5947 */ /* 0x000fea0003800000 */
[----:B------:R-:W5:Y:S02]  /*3630*/  LDG.E.U8 R98, desc[UR38][R8.64+0x40] ;  /* 0x0000402608627981 */ /* 0x000f64000c1e1100 */
[----:B-----5:R-:W-:-:S05]  /*3640*/  PRMT R12, R98, 0x8880, RZ ;  /* 0x00008880620c7816 */ /* 0x020fca00000000ff */
[----:B------:R-:W-:-:S07]  /*3650*/  IMAD R15, R12, R91, RZ ;  /* 0x0000005b0c0f7224 */ /* 0x000fce00078e02ff */
.L_x_100:
[----:B------:R-:W-:Y:S05]  /*3660*/  BSYNC B1 ;  /* 0x0000000000017941 */ /* 0x000fea0003800000 */
.L_x_99:
[----:B---3--:R-:W-:Y:S01]  /*3670*/  @!P5 IMAD R13, R56, R90, R15 ;  /* 0x0000005a380dd224 */ /* 0x008fe200078e020f */
[----:B------:R-:W-:Y:S04]  /*3680*/  BSSY B1, `(.L_x_101) ;  /* 0x0000006000017945 */ /* 0x000fe80003800000 */
[----:B------:R3:W-:Y:S01]  /*3690*/  @!P5 STG.E.U8 desc[UR38][R4.64+0x40], R13 ;  /* 0x0000400d0400d986 */ /* 0x0007e2000c101126 */
[----:B------:R-:W-:Y:S05]  /*36a0*/  @P2 BRA `(.L_x_102) ;  /* 0x00000000000c2947 */ /* 0x000fea0003800000 */
[----:B------:R-:W5:Y:S02]  /*36b0*/  LDG.E.U8 R98, desc[UR38][R8.64+0x41] ;  /* 0x0000412608627981 */ /* 0x000f64000c1e1100 */
[----:B-----5:R-:W-:-:S05]  /*36c0*/  PRMT R12, R98, 0x8880, RZ ;  /* 0x00008880620c7816 */ /* 0x020fca00000000ff */
[----:B------:R-:W-:-:S07]  /*36d0*/  IMAD R15, R12, R91, RZ ;  /* 0x0000005b0c0f7224 */ /* 0x000fce00078e02ff */
.L_x_102:
[----:B------:R-:W-:Y:S05]  /*36e0*/  BSYNC B1 ;  /* 0x0000000000017941 */ /* 0x000fea0003800000 */
.L_x_101:
        /* <DEDUP_REMOVED lines=11> */
.L_x_104:
[----:B------:R-:W-:Y:S05]  /*37a0*/  BSYNC B1 ;  /* 0x0000000000017941 */ /* 0x000fea0003800000 */
.L_x_103:
[----:B---3--:R-:W-:Y:S01]  /*37b0*/  @!P4 IMAD R13, R58, R90, R15 ;  /* 0x0000005a3a0dc224 */ /* 0x008fe200078e020f */
[----:B------:R-:W-:Y:S04]  /*37c0*/  BSSY B1, `(.L_x_105) ;  /* 0x0000006000017945 */ /* 0x000fe80003800000 */
[----:B------:R3:W-:Y:S01]  /*37d0*/  @!P4 STG.E.U8 desc[UR38][R6.64+0x40], R13 ;  /* 0x0000400d0600c986 */ /* 0x0007e2000c101126 */
[----:B------:R-:W-:Y:S05]  /*37e0*/  @P3 BRA `(.L_x_106) ;  /* 0x00000000000c3947 */ /* 0x000fea0003800000 */
[----:B------:R-:W5:Y:S02]  /*37f0*/  LDG.E.U8 R98, desc[UR38][R10.64+0x41] ;  /* 0x000041260a627981 */ /* 0x000f64000c1e1100 */
[----:B-----5:R-:W-:-:S05]  /*3800*/  PRMT R12, R98, 0x8880, RZ ;  /* 0x00008880620c7816 */ /* 0x020fca00000000ff */
[----:B------:R-:W-:-:S07]  /*3810*/  IMAD R15, R12, R91, RZ ;  /* 0x0000005b0c0f7224 */ /* 0x000fce00078e02ff */
.L_x_106:
[----:B------:R-:W-:Y:S05]  /*3820*/  BSYNC B1 ;  /* 0x0000000000017941 */ /* 0x000fea0003800000 */
.L_x_105:
[----:B------:R-:W-:Y:S01]  /*3830*/  @!P3 IMAD R59, R59, R90, R15 ;  /* 0x0000005a3b3bb224 */ /* 0x000fe200078e020f */
[----:B------:R-:W-:Y:S04]  /*3840*/  BSSY B1, `(.L_x_107) ;  /* 0x0000006000017945 */ /* 0x000fe80003800000 */
[----:B------:R0:W-:Y:S01]  /*3850*/  @!P3 STG.E.U8 desc[UR38][R6.64+0x41], R59 ;  /* 0x0000413b0600b986 */ /* 0x0001e2000c101126 */
[----:B------:R-:W-:Y:S05]  /*3860*/  @P5 BRA `(.L_x_108) ;  /* 0x00000000000c5947 */ /* 0x000fea0003800000 */
[----:B------:R-:W5:Y:S02]  /*3870*/  LDG.E.U8 R98, desc[UR38][R8.64+0x48] ;  /* 0x0000482608627981 */ /* 0x000f64000c1e1100 */
[----:B-----5:R-:W-:-:S05]  /*3880*/  PRMT R12, R98, 0x8880, RZ ;  /* 0x00008880620c7816 */ /* 0x020fca00000000ff */
[----:B------:R-:W-:-:S07]  /*3890*/  IMAD R15, R12, R91, RZ ;  /* 0x0000005b0c0f7224 */ /* 0x000fce00078e02ff */
.L_x_108:
[----:B------:R-:W-:Y:S05]  /*38a0*/  BSYNC B1 ;  /* 0x0000000000017941 */ /* 0x000fea0003800000 */
.L_x_107:
[----:B---3--:R-:W-:Y:S01]  /*38b0*/  @!P5 IMAD R13, R60, R90, R15 ;  /* 0x0000005a3c0dd224 */ /* 0x008fe200078e020f */
[----:B------:R-:W-:Y:S04]  /*38c0*/  BSSY B1, `(.L_x_109) ;  /* 0x0000006000017945 */ /* 0x000fe80003800000 */
[----:B------:R3:W-:Y:S01]  /*38d0*/  @!P5 STG.E.U8 desc[UR38][R4.64+0x48], R13 ;  /* 0x0000480d0400d986 */ /* 0x0007e2000c101126 */
[----:B------:R-:W-:Y:S05]  /*38e0*/  @P2 BRA `(.L_x_110) ;  /* 0x00000000000c2947 */ /* 0x000fea0003800000 */
[----:B------:R-:W5:Y:S02]  /*38f0*/  LDG.E.U8 R98, desc[UR38][R8.64+0x49] ;  /* 0x0000492608627981 */ /* 0x000f64000c1e1100 */
[----:B-----5:R-:W-:-:S05]  /*3900*/  PRMT R12, R98, 0x8880, RZ ;  /* 0x00008880620c7816 */ /* 0x020fca00000000ff */
[----:B------:R-:W-:-:S07]  /*3910*/  IMAD R15, R12, R91, RZ ;  /* 0x0000005b0c0f7224 */ /* 0x000fce00078e02ff */
.L_x_110:
[----:B------:R-:W-:Y:S05]  /*3920*/  BSYNC B1 ;  /* 0x0000000000017941 */ /* 0x000fea0003800000 */
.L_x_109:
        /* <DEDUP_REMOVED lines=11> */
.L_x_112:
[----:B------:R-:W-:Y:S05]  /*39e0*/  BSYNC B1 ;  /* 0x0000000000017941 */ /* 0x000fea0003800000 */
.L_x_111:
[----:B---3--:R-:W-:Y:S01]  /*39f0*/  @!P4 IMAD R13, R62, R90, R15 ;  /* 0x0000005a3e0dc224 */ /* 0x008fe200078e020f */
[----:B------:R-:W-:Y:S04]  /*3a00*/  BSSY B1, `(.L_x_113) ;  /* 0x0000006000017945 */ /* 0x000fe80003800000 */
[----:B------:R3:W-:Y:S01]  /*3a10*/  @!P4 STG.E.U8 desc[UR38][R6.64+0x48], R13 ;  /* 0x0000480d0600c986 */ /* 0x0007e2000c101126 */
[----:B------:R-:W-:Y:S05]  /*3a20*/  @P3 BRA `(.L_x_114) ;  /* 0x00000000000c3947 */ /* 0x000fea0003800000 */
[----:B------:R-:W5:Y:S02]  /*3a30*/  LDG.E.U8 R98, desc[UR38][R10.64+0x49] ;  /* 0x000049260a627981 */ /* 0x000f64000c1e1100 */
[----:B-----5:R-:W-:-:S05]  /*3a40*/  PRMT R12, R98, 0x8880, RZ ;  /* 0x00008880620c7816 */ /* 0x020fca00000000ff */
[----:B------:R-:W-:-:S07]  /*3a50*/  IMAD R15, R12, R91, RZ ;  /* 0x0000005b0c0f7224 */ /* 0x000fce00078e02ff */
.L_x_114:
[----:B------:R-:W-:Y:S05]  /*3a60*/  BSYNC B1 ;  /* 0x0000000000017941 */ /* 0x000fea0003800000 */
.L_x_113:
[----:B------:R-:W-:Y:S01]  /*3a70*/  @!P3 IMAD R63, R63, R90, R15 ;  /* 0x0000005a3f3fb224 */ /* 0x000fe200078e020f */
[----:B------:R-:W-:Y:S04]  /*3a80*/  BSSY B1, `(.L_x_115) ;  /* 0x0000006000017945 */ /* 0x000fe80003800000 */
[----:B------:R0:W-:Y:S01]  /*3a90*/  @!P3 STG.E.U8 desc[UR38][R6.64+0x49], R63 ;  /* 0x0000493f0600b986 */ /* 0x0001e2000c101126 */
[----:B------:R-:W-:Y:S05]  /*3aa0*/  @P5 BRA `(.L_x_116) ;  /* 0x00000000000c5947 */ /* 0x000fea0003800000 */
[----:B------:R-:W5:Y:S02]  /*3ab0*/  LDG.E.U8 R98, desc[UR38][R8.64+0x50] ;  /* 0x0000502608627981 */ /* 0x000f64000c1e1100 */
[----:B-----5:R-:W-:-:S05]  /*3ac0*/  PRMT R12, R98, 0x8880, RZ ;  /* 0x00008880620c7816 */ /* 0x020fca00000000ff */
[----:B------:R-:W-:-:S07]  /*3ad0*/  IMAD R15, R12, R91, RZ ;  /* 0x0000005b0c0f7224 */ /* 0x000fce00078e02ff */
.L_x_116:
[----:B------:R-:W-:Y:S05]  /*3ae0*/  BSYNC B1 ;  /* 0x0000000000017941 */ /* 0x000fea0003800000 */
.L_x_115:
[----:B---3--:R-:W-:Y:S01]  /*3af0*/  @!P5 IMAD R13, R64, R90, R15 ;  /* 0x0000005a400dd224 */ /* 0x008fe200078e020f */
[----:B------:R-:W-:Y:S04]  /*3b00*/  BSSY B1, `(.L_x_117) ;  /* 0x0000006000017945 */ /* 0x000fe80003800000 */
[----:B------:R3:W-:Y:S01]  /*3b10*/  @!P5 STG.E.U8 desc[UR38][R4.64+0x50], R13 ;  /* 0x0000500d0400d986 */ /* 0x0007e2000c101126 */
[----:B------:R-:W-:Y:S05]  /*3b20*/  @P2 BRA `(.L_x_118) ;  /* 0x00000000000c2947 */ /* 0x000fea0003800000 */
[----:B------:R-:W5:Y:S02]  /*3b30*/  LDG.E.U8 R98, desc[UR38][R8.64+0x51] ;  /* 0x0000512608627981 */ /* 0x000f64000c1e1100 */
[----:B-----5:R-:W-:-:S05]  /*3b40*/  PRMT R12, R98, 0x8880, RZ ;  /* 0x00008880620c7816 */ /* 0x020fca00000000ff */
[----:B------:R-:W-:-:S07]  /*3b50*/  IMAD R15, R12, R91, RZ ;  /* 0x0000005b0c0f7224 */ /* 0x000fce00078e02ff */
.L_x_118:
[----:B------:R-:W-:Y:S05]  /*3b60*/  BSYNC B1 ;  /* 0x0000000000017941 */ /* 0x000fea0003800000 */
.L_x_117:
        /* <DEDUP_REMOVED lines=11> */
.L_x_120:
[----:B------:R-:W-:Y:S05]  /*3c20*/  BSYNC B1 ;  /* 0x0000000000017941 */ /* 0x000fea0003800000 */
.L_x_119:
[----:B---3--:R-:W-:Y:S01]  /*3c30*/  @!P4 IMAD R13, R66, R90, R15 ;  /* 0x0000005a420dc224 */ /* 0x008fe200078e020f */
[----:B------:R-:W-:Y:S04]  /*3c40*/  BSSY B1, `(.L_x_121) ;  /* 0x0000006000017945 */ /* 0x000fe80003800000 */
[----:B------:R3:W-:Y:S01]  /*3c50*/  @!P4 STG.E.U8 desc[UR38][R6.64+0x50], R13 ;  /* 0x0000500d0600c986 */ /* 0x0007e2000c101126 */
[----:B------:R-:W-:Y:S05]  /*3c60*/  @P3 BRA `(.L_x_122) ;  /* 0x00000000000c3947 */ /* 0x000fea0003800000 */
[----:B------:R-:W5:Y:S02]  /*3c70*/  LDG.E.U8 R98, desc[UR38][R10.64+0x51] ;  /* 0x000051260a627981 */ /* 0x000f64000c1e1100 */
[----:B-----5:R-:W-:-:S05]  /*3c80*/  PRMT R12, R98, 0x8880, RZ ;  /* 0x00008880620c7816 */ /* 0x020fca00000000ff */
[----:B------:R-:W-:-:S07]  /*3c90*/  IMAD R15, R12, R91, RZ ;  /* 0x0000005b0c0f7224 */ /* 0x000fce00078e02ff */
.L_x_122:
[----:B------:R-:W-:Y:S05]  /*3ca0*/  BSYNC B1 ;  /* 0x0000000000017941 */ /* 0x000fea0003800000 */
.L_x_121:
[----:B------:R-:W-:Y:S01]  /*3cb0*/  @!P3 IMAD R67, R67, R90, R15 ;  /* 0x0000005a4343b224 */ /* 0x000fe200078e020f */
[----:B------:R-:W-:Y:S04]  /*3cc0*/  BSSY B1, `(.L_x_123) ;  /* 0x0000006000017945 */ /* 0x000fe80003800000 */
[----:B------:R0:W-:Y:S01]  /*3cd0*/  @!P3 STG.E.U8 desc[UR38][R6.64+0x51], R67 ;  /* 0x000051430600b986 */ /* 0x0001e2000c101126 */
[----:B------:R-:W-:Y:S05]  /*3ce0*/  @P5 BRA `(.L_x_124) ;  /* 0x00000000000c5947 */ /* 0x000fea0003800000 */
[----:B------:R-:W5:Y:S02]  /*3cf0*/  LDG.E.U8 R98, desc[UR38][R8.64+0x58] ;  /* 0x0000582608627981 */ /* 0x000f64000c1e1100 */
[----:B-----5:R-:W-:-:S05]  /*3d00*/  PRMT R12, R98, 0x8880, RZ ;  /* 0x00008880620c7816 */ /* 0x020fca00000000ff */
[----:B------:R-:W-:-:S07]  /*3d10*/  IMAD R15, R12, R91, RZ ;  /* 0x0000005b0c0f7224 */ /* 0x000fce00078e02ff */
.L_x_124:
[----:B------:R-:W-:Y:S05]  /*3d20*/  BSYNC B1 ;  /* 0x0000000000017941 */ /* 0x000fea0003800000 */
.L_x_123:
[----:B---3--:R-:W-:Y:S01]  /*3d30*/  @!P5 IMAD R13, R68, R90, R15 ;  /* 0x0000005a440dd224 */ /* 0x008fe200078e020f */
[----:B------:R-:W-:Y:S04]  /*3d40*/  BSSY B1, `(.L_x_125) ;  /* 0x0000006000017945 */ /* 0x000fe80003800000 */
[----:B------:R3:W-:Y:S01]  /*3d50*/  @!P5 STG.E.U8 desc[UR38][R4.64+0x58], R13 ;  /* 0x0000580d0400d986 */ /* 0x0007e2000c101126 */
[----:B------:R-:W-:Y:S05]  /*3d60*/  @P2 BRA `(.L_x_126) ;  /* 0x00000000000c2947 */ /* 0x000fea0003800000 */
[----:B------:R-:W5:Y:S02]  /*3d70*/  LDG.E.U8 R98, desc[UR38][R8.64+0x59] ;  /* 0x0000592608627981 */ /* 0x000f64000c1e1100 */
[----:B-----5:R-:W-:-:S05]  /*3d80*/  PRMT R12, R98, 0x8880, RZ ;  /* 0x00008880620c7816 */ /* 0x020fca00000000ff */
[----:B------:R-:W-:-:S07]  /*3d90*/  IMAD R15, R12, R91, RZ ;  /* 0x0000005b0c0f7224 */ /* 0x000fce00078e02ff */
.L_x_126:
[----:B------:R-:W-:Y:S05]  /*3da0*/  BSYNC B1 ;  /* 0x0000000000017941 */ /* 0x000fea0003800000 */
.L_x_125:
        /* <DEDUP_REMOVED lines=11> */
.L_x_128:
[----:B------:R-:W-:Y:S05]  /*3e60*/  BSYNC B1 ;  /* 0x0000000000017941 */ /* 0x000fea0003800000 */
.L_x_127:
[----:B---3--:R-:W-:Y:S01]  /*3e70*/  @!P4 IMAD R13, R70, R90, R15 ;  /* 0x0000005a460dc224 */ /* 0x008fe200078e020f */
[----:B------:R-:W-:Y:S04]  /*3e80*/  BSSY B1, `(.L_x_129) ;  /* 0x0000006000017945 */ /* 0x000fe80003800000 */
[----:B------:R3:W-:Y:S01]  /*3e90*/  @!P4 STG.E.U8 desc[UR38][R6.64+0x58], R13 ;  /* 0x0000580d0600c986 */ /* 0x0007e2000c101126 */
[----:B------:R-:W-:Y:S05]  /*3ea0*/  @P3 BRA `(.L_x_130) ;  /* 0x00000000000c3947 */ /* 0x000fea0003800000 */
[----:B------:R-:W5:Y:S02]  /*3eb0*/  LDG.E.U8 R98, desc[UR38][R10.64+0x59] ;  /* 0x000059260a627981 */ /* 0x000f64000c1e1100 */
[----:B-----5:R-:W-:-:S05]  /*3ec0*/  PRMT R12, R98, 0x8880, RZ ;  /* 0x00008880620c7816 */ /* 0x020fca00000000ff */
[----:B------:R-:W-:-:S07]  /*3ed0*/  IMAD R15, R12, R91, RZ ;  /* 0x0000005b0c0f7224 */ /* 0x000fce00078e02ff */
.L_x_130:
[----:B------:R-:W-:Y:S05]  /*3ee0*/  BSYNC B1 ;  /* 0x0000000000017941 */ /* 0x000fea0003800000 */
.L_x_129:
[----:B------:R-:W-:Y:S01]  /*3ef0*/  @!P3 IMAD R71, R71, R90, R15 ;  /* 0x0000005a4747b224 */ /* 0x000fe200078e020f */
[----:B------:R-:W-:Y:S04]  /*3f00*/  BSSY B1, `(.L_x_131) ;  /* 0x0000006000017945 */ /* 0x000fe80003800000 */
[----:B------:R0:W-:Y:S01]  /*3f10*/  @!P3 STG.E.U8 desc[UR38][R6.64+0x59], R71 ;  /* 0x000059470600b986 */ /* 0x0001e2000c101126 */
[----:B------:R-:W-:Y:S05]  /*3f20*/  @P5 BRA `(.L_x_132) ;  /* 0x00000000000c5947 */ /* 0x000fea0003800000 */
[----:B------:R-:W5:Y:S02]  /*3f30*/  LDG.E.U8 R98, desc[UR38][R8.64+0x60] ;  /* 0x0000602608627981 */ /* 0x000f64000c1e1100 */
[----:B-----5:R-:W-:-:S05]  /*3f40*/  PRMT R12, R98, 0x8880, RZ ;  /* 0x00008880620c7816 */ /* 0x020fca00000000ff */
[----:B------:R-:W-:-:S07]  /*3f50*/  IMAD R15, R12, R91, RZ ;  /* 0x0000005b0c0f7224 */ /* 0x000fce00078e02ff */
.L_x_132:
[----:B------:R-:W-:Y:S05]  /*3f60*/  BSYNC B1 ;  /* 0x0000000000017941 */ /* 0x000fea0003800000 */
.L_x_131:
[----:B---3--:R-:W-:Y:S01]  /*3f70*/  @!P5 IMAD R13, R72, R90, R15 ;  /* 0x0000005a480dd224 */ /* 0x008fe200078e020f */
[----:B------:R-:W-:Y:S04]  /*3f80*/  BSSY B1, `(.L_x_133) ;  /* 0x0000006000017945 */ /* 0x000fe80003800000 */
[----:B------:R3:W-:Y:S01]  /*3f90*/  @!P5 STG.E.U8 desc[UR38][R4.64+0x60], R13 ;  /* 0x0000600d0400d986 */ /* 0x0007e2000c101126 */
[----:B------:R-:W-:Y:S05]  /*3fa0*/  @P2 BRA `(.L_x_134) ;  /* 0x00000000000c2947 */ /* 0x000fea0003800000 */
[----:B------:R-:W5:Y:S02]  /*3fb0*/  LDG.E.U8 R98, desc[UR38][R8.64+0x61] ;  /* 0x0000612608627981 */ /* 0x000f64000c1e1100 */
[----:B-----5:R-:W-:-:S05]  /*3fc0*/  PRMT R12, R98, 0x8880, RZ ;  /* 0x00008880620c7816 */ /* 0x020fca00000000ff */
[----:B------:R-:W-:-:S07]  /*3fd0*/  IMAD R15, R12, R91, RZ ;  /* 0x0000005b0c0f7224 */ /* 0x000fce00078e02ff */
.L_x_134:
[----:B------:R-:W-:Y:S05]  /*3fe0*/  BSYNC B1 ;  /* 0x0000000000017941 */ /* 0x000fea0003800000 */
.L_x_133:
        /* <DEDUP_REMOVED lines=11> */
.L_x_136:
[----:B------:R-:W-:Y:S05]  /*40a0*/  BSYNC B1 ;  /* 0x0000000000017941 */ /* 0x000fea0003800000 */
.L_x_135:
[----:B---3--:R-:W-:Y:S01]  /*40b0*/  @!P4 IMAD R13, R74, R90, R15 ;  /* 0x0000005a4a0dc224 */ /* 0x008fe200078e020f */
[----:B------:R-:W-:Y:S04]  /*40c0*/  BSSY B1, `(.L_x_137) ;  /* 0x0000006000017945 */ /* 0x000fe80003800000 */
[----:B------:R3:W-:Y:S01]  /*40d0*/  @!P4 STG.E.U8 desc[UR38][R6.64+0x60], R13 ;  /* 0x0000600d0600c986 */ /* 0x0007e2000c101126 */
[----:B------:R-:W-:Y:S05]  /*40e0*/  @P3 BRA `(.L_x_138) ;  /* 0x00000000000c3947 */ /* 0x000fea0003800000 */
[----:B------:R-:W5:Y:S02]  /*40f0*/  LDG.E.U8 R98, desc[UR38][R10.64+0x61] ;  /* 0x000061260a627981 */ /* 0x000f64000c1e1100 */
[----:B-----5:R-:W-:-:S05]  /*4100*/  PRMT R12, R98, 0x8880, RZ ;  /* 0x00008880620c7816 */ /* 0x020fca00000000ff */
[----:B------:R-:W-:-:S07]  /*4110*/  IMAD R15, R12, R91, RZ ;  /* 0x0000005b0c0f7224 */ /* 0x000fce00078e02ff */
.L_x_138:
[----:B------:R-:W-:Y:S05]  /*4120*/  BSYNC B1 ;  /* 0x0000000000017941 */ /* 0x000fea0003800000 */
.L_x_137:
[----:B------:R-:W-:Y:S01]  /*4130*/  @!P3 IMAD R75, R75, R90, R15 ;  /* 0x0000005a4b4bb224 */ /* 0x000fe200078e020f */
[----:B------:R-:W-:Y:S04]  /*4140*/  BSSY B1, `(.L_x_139) ;  /* 0x0000006000017945 */ /* 0x000fe80003800000 */
[----:B------:R0:W-:Y:S01]  /*4150*/  @!P3 STG.E.U8 desc[UR38][R6.64+0x61], R75 ;  /* 0x0000614b0600b986 */ /* 0x0001e2000c101126 */
[----:B------:R-:W-:Y:S05]  /*4160*/  @P5 BRA `(.L_x_140) ;  /* 0x00000000000c5947 */ /* 0x000fea0003800000 */
[----:B------:R-:W5:Y:S02]  /*4170*/  LDG.E.U8 R98, desc[UR38][R8.64+0x68] ;  /* 0x0000682608627981 */ /* 0x000f64000c1e1100 */
[----:B-----5:R-:W-:-:S05]  /*4180*/  PRMT R12, R98, 0x8880, RZ ;  /* 0x00008880620c7816 */ /* 0x020fca00000000ff */
[----:B------:R-:W-:-:S07]  /*4190*/  IMAD R15, R12, R91, RZ ;  /* 0x0000005b0c0f7224 */ /* 0x000fce00078e02ff */
.L_x_140:
[----:B------:R-:W-:Y:S05]  /*41a0*/  BSYNC B1 ;  /* 0x0000000000017941 */ /* 0x000fea0003800000 */
.L_x_139:
[----:B---3--:R-:W-:Y:S01]  /*41b0*/  @!P5 IMAD R13, R76, R90, R15 ;  /* 0x0000005a4c0dd224 */ /* 0x008fe200078e020f */
[----:B------:R-:W-:Y:S04]  /*41c0*/  BSSY B1, `(.L_x_141) ;  /* 0x0000006000017945 */ /* 0x000fe80003800000 */
[----:B------:R3:W-:Y:S01]  /*41d0*/  @!P5 STG.E.U8 desc[UR38][R4.64+0x68], R13 ;  /* 0x0000680d0400d986 */ /* 0x0007e2000c101126 */
[----:B------:R-:W-:Y:S05]  /*41e0*/  @P2 BRA `(.L_x_142) ;  /* 0x00000000000c2947 */ /* 0x000fea0003800000 */
[----:B------:R-:W5:Y:S02]  /*41f0*/  LDG.E.U8 R98, desc[UR38][R8.64+0x69] ;  /* 0x0000692608627981 */ /* 0x000f64000c1e1100 */
[----:B-----5:R-:W-:-:S05]  /*4200*/  PRMT R12, R98, 0x8880, RZ ;  /* 0x00008880620c7816 */ /* 0x020fca00000000ff */
[----:B------:R-:W-:-:S07]  /*4210*/  IMAD R15, R12, R91, RZ ;  /* 0x0000005b0c0f7224 */ /* 0x000fce00078e02ff */
.L_x_142:
[----:B------:R-:W-:Y:S05]  /*4220*/  BSYNC B1 ;  /* 0x0000000000017941 */ /* 0x000fea0003800000 */
.L_x_141:
        /* <DEDUP_REMOVED lines=11> */
.L_x_144:
[----:B------:R-:W-:Y:S05]  /*42e0*/  BSYNC B1 ;  /* 0x0000000000017941 */ /* 0x000fea0003800000 */
.L_x_143:
[----:B---3--:R-:W-:Y:S01]  /*42f0*/  @!P4 IMAD R13, R78, R90, R15 ;  /* 0x0000005a4e0dc224 */ /* 0x008fe200078e020f */
[----:B------:R-:W-:Y:S04]  /*4300*/  BSSY B1, `(.L_x_145) ;  /* 0x0000006000017945 */ /* 0x000fe80003800000 */
[----:B------:R3:W-:Y:S01]  /*4310*/  @!P4 STG.E.U8 desc[UR38][R6.64+0x68], R13 ;  /* 0x0000680d0600c986 */ /* 0x0007e2000c101126 */
[----:B------:R-:W-:Y:S05]  /*4320*/  @P3 BRA `(.L_x_146) ;  /* 0x00000000000c3947 */ /* 0x000fea0003800000 */
[----:B------:R-:W5:Y:S02]  /*4330*/  LDG.E.U8 R98, desc[UR38][R10.64+0x69] ;  /* 0x000069260a627981 */ /* 0x000f64000c1e1100 */
[----:B-----5:R-:W-:-:S05]  /*4340*/  PRMT R12, R98, 0x8880, RZ ;  /* 0x00008880620c7816 */ /* 0x020fca00000000ff */
[----:B------:R-:W-:-:S07]  /*4350*/  IMAD R15, R12, R91, RZ ;  /* 0x0000005b0c0f7224 */ /* 0x000fce00078e02ff */
.L_x_146:
[----:B------:R-:W-:Y:S05]  /*4360*/  BSYNC B1 ;  /* 0x0000000000017941 */ /* 0x000fea0003800000 */
.L_x_145:
[----:B------:R-:W-:Y:S01]  /*4370*/  @!P3 IMAD R79, R79, R90, R15 ;  /* 0x0000005a4f4fb224 */ /* 0x000fe200078e020f */
[----:B------:R-:W-:Y:S04]  /*4380*/  BSSY B1, `(.L_x_147) ;  /* 0x0000006000017945 */ /* 0x000fe80003800000 */
[----:B------:R0:W-:Y:S01]  /*4390*/  @!P3 STG.E.U8 desc[UR38][R6.64+0x69], R79 ;  /* 0x0000694f0600b986 */ /* 0x0001e2000c101126 */
[----:B------:R-:W-:Y:S05]  /*43a0*/  @P5 BRA `(.L_x_148) ;  /* 0x00000000000c5947 */ /* 0x000fea0003800000 */
[----:B------:R-:W5:Y:S02]  /*43b0*/  LDG.E.U8 R98, desc[UR38][R8.64+0x70] ;  /* 0x0000702608627981 */ /* 0x000f64000c1e1100 */
[----:B-----5:R-:W-:-:S05]  /*43c0*/  PRMT R12, R98, 0x8880, RZ ;  /* 0x00008880620c7816 */ /* 0x020fca00000000ff */
[----:B------:R-:W-:-:S07]  /*43d0*/  IMAD R15, R12, R91, RZ ;  /* 0x0000005b0c0f7224 */ /* 0x000fce00078e02ff */
.L_x_148:
[----:B------:R-:W-:Y:S05]  /*43e0*/  BSYNC B1 ;  /* 0x0000000000017941 */ /* 0x000fea0003800000 */
.L_x_147:
[----:B---3--:R-:W-:Y:S01]  /*43f0*/  @!P5 IMAD R13, R80, R90, R15 ;  /* 0x0000005a500dd224 */ /* 0x008fe200078e020f */
[----:B------:R-:W-:Y:S04]  /*4400*/  BSSY B1, `(.L_x_149) ;  /* 0x0000006000017945 */ /* 0x000fe80003800000 */
[----:B------:R3:W-:Y:S01]  /*4410*/  @!P5 STG.E.U8 desc[UR38][R4.64+0x70], R13 ;  /* 0x0000700d0400d986 */ /* 0x0007e2000c101126 */
[----:B------:R-:W-:Y:S05]  /*4420*/  @P2 BRA `(.L_x_150) ;  /* 0x00000000000c2947 */ /* 0x000fea0003800000 */
[----:B------:R-:W5:Y:S02]  /*4430*/  LDG.E.U8 R98, desc[UR38][R8.64+0x71] ;  /* 0x0000712608627981 */ /* 0x000f64000c1e1100 */
[----:B-----5:R-:W-:-:S05]  /*4440*/  PRMT R12, R98, 0x8880, RZ ;  /* 0x00008880620c7816 */ /* 0x020fca00000000ff */
[----:B------:R-:W-:-:S07]  /*4450*/  IMAD R15, R12, R91, RZ ;  /* 0x0000005b0c0f7224 */ /* 0x000fce00078e02ff */
.L_x_150:
[----:B------:R-:W-:Y:S05]  /*4460*/  BSYNC B1 ;  /* 0x0000000000017941 */ /* 0x000fea0003800000 */
.L_x_149:
[----:B------:R-:W-:Y:S01]  /*4470*/  ISETP.LT.OR P4, PT, R3, 0x71, !P0 ;  /* 0x000000710300780c */ /* 0x000fe20004781670 */
[----:B------:R-:W-:Y:S01]  /*4480*/  @!P2 IMAD R81, R81, R90, R15 ;  /* 0x0000005a5151a224 */ /* 0x000fe200078e020f */
[----:B------:R-:W-:Y:S01]  /*4490*/  BSSY B1, `(.L_x_151) ;  /* 0x000000a000017945 */ /* 0x000fe20003800000 */
[C---:B------:R-:W-:Y:S02]  /*44a0*/  ISETP.LT.OR P3, PT, R3.reuse, 0x72, !P0 ;  /* 0x000000720300780c */ /* 0x040fe40004761670 */
[C---:B------:R-:W-:Y:S01]  /*44b0*/  ISETP.LT.OR P5, PT, R3.reuse, 0x79, !P0 ;  /* 0x000000790300780c */ /* 0x040fe200047a1670 */
[----:B------:R0:W-:Y:S01]  /*44c0*/  @!P2 STG.E.U8 desc[UR38][R4.64+0x71], R81 ;  /* 0x000071510400a986 */ /* 0x0001e2000c101126 */
[C---:B------:R-:W-:Y:S02]  /*44d0*/  ISETP.LT.OR P2, PT, R3.reuse, 0x79, !P1 ;  /* 0x000000790300780c */ /* 0x040fe40004f41670 */
[----:B------:R-:W-:-:S04]  /*44e0*/  ISETP.LT.OR P1, PT, R3, 0x7a, !P1 ;  /* 0x0000007a0300780c */ /* 0x000fc80004f21670 */
[----:B------:R-:W-:Y:S09]  /*44f0*/  @P4 BRA `(.L_x_152) ;  /* 0x00000000000c4947 */ /* 0x000ff20003800000 */
[----:B------:R-:W5:Y:S02]  /*4500*/  LDG.E.U8 R98, desc[UR38][R10.64+0x70] ;  /* 0x000070260a627981 */ /* 0x000f64000c1e1100 */
[----:B-----5:R-:W-:-:S05]  /*4510*/  PRMT R12, R98, 0x8880, RZ ;  /* 0x00008880620c7816 */ /* 0x020fca00000000ff */
[----:B------:R-:W-:-:S07]  /*4520*/  IMAD R15, R12, R91, RZ ;  /* 0x0000005b0c0f7224 */ /* 0x000fce00078e02ff */
.L_x_152:
[----:B------:R-:W-:Y:S05]  /*4530*/  BSYNC B1 ;  /* 0x0000000000017941 */ /* 0x000fea0003800000 */
.L_x_151:
[----:B---3--:R-:W-:Y:S01]  /*4540*/  @!P4 IMAD R13, R82, R90, R15 ;  /* 0x0000005a520dc224 */ /* 0x008fe200078e020f */
[----:B------:R-:W-:Y:S04]  /*4550*/  BSSY B1, `(.L_x_153) ;  /* 0x0000006000017945 */ /* 0x000fe80003800000 */
[----:B------:R3:W-:Y:S01]  /*4560*/  @!P4 STG.E.U8 desc[UR38][R6.64+0x70], R13 ;  /* 0x0000700d0600c986 */ /* 0x0007e2000c101126 */
[----:B------:R-:W-:Y:S05]  /*4570*/  @P3 BRA `(.L_x_154) ;  /* 0x00000000000c3947 */ /* 0x000fea0003800000 */
[----:B------:R-:W5:Y:S02]  /*4580*/  LDG.E.U8 R98, desc[UR38][R10.64+0x71] ;  /* 0x000071260a627981 */ /* 0x000f64000c1e1100 */
[----:B-----5:R-:W-:-:S05]  /*4590*/  PRMT R12, R98, 0x8880, RZ ;  /* 0x00008880620c7816 */ /* 0x020fca00000000ff */
[----:B------:R-:W-:-:S07]  /*45a0*/  IMAD R15, R12, R91, RZ ;  /* 0x0000005b0c0f7224 */ /* 0x000fce00078e02ff */
.L_x_154:
[----:B------:R-:W-:Y:S05]  /*45b0*/  BSYNC B1 ;  /* 0x0000000000017941 */ /* 0x000fea0003800000 */
.L_x_153:
[----:B------:R-:W-:Y:S01]  /*45c0*/  @!P3 IMAD R83, R83, R90, R15 ;  /* 0x0000005a5353b224 */ /* 0x000fe200078e020f */
[----:B------:R-:W-:Y:S04]  /*45d0*/  BSSY B1, `(.L_x_155) ;  /* 0x0000006000017945 */ /* 0x000fe80003800000 */
[----:B------:R0:W-:Y:S01]  /*45e0*/  @!P3 STG.E.U8 desc[UR38][R6.64+0x71], R83 ;  /* 0x000071530600b986 */ /* 0x0001e2000c101126 */
[----:B------:R-:W-:Y:S05]  /*45f0*/  @P2 BRA `(.L_x_156) ;  /* 0x00000000000c2947 */ /* 0x000fea0003800000 */
[----:B------:R-:W5:Y:S02]  /*4600*/  LDG.E.U8 R98, desc[UR38][R8.64+0x78] ;  /* 0x0000782608627981 */ /* 0x000f64000c1e1100 */
[----:B-----5:R-:W-:-:S05]  /*4610*/  PRMT R12, R98, 0x8880, RZ ;  /* 0x00008880620c7816 */ /* 0x020fca00000000ff */
[----:B------:R-:W-:-:S07]  /*4620*/  IMAD R15, R12, R91, RZ ;  /* 0x0000005b0c0f7224 */ /* 0x000fce00078e02ff */
.L_x_156:
[----:B------:R-:W-:Y:S05]  /*4630*/  BSYNC B1 ;  /* 0x0000000000017941 */ /* 0x000fea0003800000 */
.L_x_155:
[----:B---3--:R-:W-:Y:S01]  /*4640*/  @!P2 IMAD R13, R84, R90, R15 ;  /* 0x0000005a540da224 */ /* 0x008fe200078e020f */
[----:B------:R-:W-:Y:S04]  /*4650*/  BSSY B1, `(.L_x_157) ;  /* 0x0000006000017945 */ /* 0x000fe80003800000 */
[----:B------:R3:W-:Y:S01]  /*4660*/  @!P2 STG.E.U8 desc[UR38][R4.64+0x78], R13 ;  /* 0x0000780d0400a986 */ /* 0x0007e2000c101126 */
[----:B------:R-:W-:Y:S05]  /*4670*/  @P1 BRA `(.L_x_158) ;  /* 0x00000000000c1947 */ /* 0x000fea0003800000 */
[----:B------:R-:W5:Y:S02]  /*4680*/  LDG.E.U8 R98, desc[UR38][R8.64+0x79] ;  /* 0x0000792608627981 */ /* 0x000f64000c1e1100 */
[----:B-----5:R-:W-:-:S05]  /*4690*/  PRMT R12, R98, 0x8880, RZ ;  /* 0x00008880620c7816 */ /* 0x020fca00000000ff */
[----:B------:R-:W-:-:S07]  /*46a0*/  IMAD R15, R12, R91, RZ ;  /* 0x0000005b0c0f7224 */ /* 0x000fce00078e02ff */
.L_x_158:
[----:B------:R-:W-:Y:S05]  /*46b0*/  BSYNC B1 ;  /* 0x0000000000017941 */ /* 0x000fea0003800000 */
.L_x_157:
[----:B------:R-:W-:Y:S01]  /*46c0*/  @!P1 IMAD R85, R85, R90, R15 ;  /* 0x0000005a55559224 */ /* 0x000fe200078e020f */
[----:B------:R-:W-:Y:S04]  /*46d0*/  BSSY B1, `(.L_x_159) ;  /* 0x0000006000017945 */ /* 0x000fe80003800000 */
[----:B------:R0:W-:Y:S01]  /*46e0*/  @!P1 STG.E.U8 desc[UR38][R4.64+0x79], R85 ;  /* 0x0000795504009986 */ /* 0x0001e2000c101126 */
[----:B------:R-:W-:Y:S05]  /*46f0*/  @P5 BRA `(.L_x_160) ;  /* 0x00000000000c5947 */ /* 0x000fea0003800000 */
[----:B------:R-:W0:Y:S02]  /*4700*/  LDG.E.U8 R98, desc[UR38][R10.64+0x78] ;  /* 0x000078260a627981 */ /* 0x000e24000c1e1100 */
[----:B0123--:R-:W-:-:S05]  /*4710*/  PRMT R4, R98, 0x8880, RZ ;  /* 0x0000888062047816 */ /* 0x00ffca00000000ff */
[----:B------:R-:W-:-:S07]  /*4720*/  IMAD R15, R4, R91, RZ ;  /* 0x0000005b040f7224 */ /* 0x000fce00078e02ff */
.L_x_160:
[----:B------:R-:W-:Y:S05]  /*4730*/  BSYNC B1 ;  /* 0x0000000000017941 */ /* 0x000fea0003800000 */
.L_x_159:
[----:B0123--:R-:W-:Y:S01]  /*4740*/  @!P5 IMAD R5, R86, R90, R15 ;  /* 0x0000005a5605d224 */ /* 0x00ffe200078e020f */
[----:B------:R-:W-:Y:S01]  /*4750*/  ISETP.LT.OR P0, PT, R3, 0x7a, !P0 ;  /* 0x0000007a0300780c */ /* 0x000fe20004701670 */
[----:B------:R-:W-:Y:S03]  /*4760*/  BSSY B1, `(.L_x_161) ;  /* 0x0000006000017945 */ /* 0x000fe60003800000 */
[----:B------:R0:W-:Y:S09]  /*4770*/  @!P5 STG.E.U8 desc[UR38][R6.64+0x78], R5 ;  /* 0x000078050600d986 */ /* 0x0001f2000c101126 */
[----:B------:R-:W-:Y:S05]  /*4780*/  @P0 BRA `(.L_x_162) ;  /* 0x00000000000c0947 */ /* 0x000fea0003800000 */
[----:B------:R-:W2:Y:S02]  /*4790*/  LDG.E.U8 R98, desc[UR38][R10.64+0x79] ;  /* 0x000079260a627981 */ /* 0x000ea4000c1e1100 */
[----:B--2---:R-:W-:-:S05]  /*47a0*/  PRMT R4, R98, 0x8880, RZ ;  /* 0x0000888062047816 */ /* 0x004fca00000000ff */
[----:B------:R-:W-:-:S07]  /*47b0*/  IMAD R15, R4, R91, RZ ;  /* 0x0000005b040f7224 */ /* 0x000fce00078e02ff */
.L_x_162:
[----:B------:R-:W-:Y:S05]  /*47c0*/  BSYNC B1 ;  /* 0x0000000000017941 */ /* 0x000fea0003800000 */
.L_x_161:
[----:B------:R-:W-:Y:S01]  /*47d0*/  IMAD R15, R87, R90, R15 ;  /* 0x0000005a570f7224 */ /* 0x000fe200078e020f */
[----:B------:R-:W-:Y:S06]  /*47e0*/  @P0 BRA `(.L_x_163) ;  /* 0x0000000c00100947 */ /* 0x000fec0003800000 */
[----:B------:R1:W-:Y:S01]  /*47f0*/  STG.E.U8 desc[UR38][R6.64+0x79], R15 ;  /* 0x0000790f06007986 */ /* 0x0003e2000c101126 */
[----:B------:R-:W-:Y:S05]  /*4800*/  BRA `(.L_x_163) ;  /* 0x0000000c00087947 */ /* 0x000fea0003800000 */
.L_x_34:
[C---:B------:R-:W-:Y:S02]  /*4810*/  ISETP.GE.AND P1, PT, R99.reuse, 0x1, PT ;  /* 0x000000016300780c */ /* 0x040fe40003f26270 */
[----:B------:R-:W-:Y:S02]  /*4820*/  ISETP.GE.AND P0, PT, R99, 0x9, PT ;  /* 0x000000096300780c */ /* 0x000fe40003f06270 */
[C---:B------:R-:W-:Y:S02]  /*4830*/  ISETP.LT.OR P4, PT, R3.reuse, 0x1, !P1 ;  /* 0x000000010300780c */ /* 0x040fe40004f81670 */
[C---:B------:R-:W-:Y:S02]  /*4840*/  ISETP.LT.OR P3, PT, R3.reuse, 0x2, !P1 ;  /* 0x000000020300780c */ /* 0x040fe40004f61670 */
[C---:B------:R-:W-:Y:S02]  /*4850*/  ISETP.LT.OR P2, PT, R3.reuse, 0x1, !P0 ;  /* 0x000000010300780c */ /* 0x040fe40004741670 */
[----:B------:R-:W-:-:S07]  /*4860*/  ISETP.LT.OR P5, PT, R3, 0x2, !P0 ;  /* 0x000000020300780c */ /* 0x000fce00047a1670 */
[-C--:B------:R-:W-:Y:S02]  /*4870*/  @!P4 IMAD R9, R24, R90.reuse, RZ ;  /* 0x0000005a1809c224 */ /* 0x080fe400078e02ff */
[-C--:B------:R-:W-:Y:S02]  /*4880*/  @!P3 IMAD R25, R25, R90.reuse, RZ ;  /* 0x0000005a1919b224 */ /* 0x080fe400078e02ff */
[-C--:B------:R-:W-:Y:S01]  /*4890*/  @!P2 IMAD R11, R26, R90.reuse, RZ ;  /* 0x0000005a1a0ba224 */ /* 0x080fe200078e02ff */
[----:B------:R0:W-:Y:S01]  /*48a0*/  @!P4 STG.E.U8 desc[UR38][R4.64], R9 ;  /* 0x000000090400c986 */ /* 0x0001e2000c101126 */
[----:B------:R-:W-:Y:S01]  /*48b0*/  ISETP.LT.OR P4, PT, R3, 0x9, !P1 ;  /* 0x000000090300780c */ /* 0x000fe20004f81670 */
[----:B------:R-:W-:Y:S02]  /*48c0*/  @!P5 IMAD R27, R27, R90, RZ ;  /* 0x0000005a1b1bd224 */ /* 0x000fe400078e02ff */
[----:B------:R-:W-:Y:S01]  /*48d0*/  @!P3 STG.E.U8 desc[UR38][R4.64+0x1], R25 ;  /* 0x000001190400b986 */ /* 0x000fe2000c101126 */
[----:B------:R-:W-:-:S03]  /*48e0*/  ISETP.LT.OR P3, PT, R3, 0xa, !P1 ;  /* 0x0000000a0300780c */ /* 0x000fc60004f61670 */
[----:B------:R1:W-:Y:S01]  /*48f0*/  @!P2 STG.E.U8 desc[UR38][R6.64], R11 ;  /* 0x0000000b0600a986 */ /* 0x0003e2000c101126 */
[----:B------:R-:W-:-:S03]  /*4900*/  ISETP.LT.OR P2, PT, R3, 0x9, !P0 ;  /* 0x000000090300780c */ /* 0x000fc60004741670 */
[----:B------:R-:W-:Y:S01]  /*4910*/  @!P5 STG.E.U8 desc[UR38][R6.64+0x1], R27 ;  /* 0x0000011b0600d986 */ /* 0x000fe2000c101126 */
[----:B------:R-:W-:Y:S01]  /*4920*/  ISETP.LT.OR P5, PT, R3, 0xa, !P0 ;  /* 0x0000000a0300780c */ /* 0x000fe200047a1670 */
[----:B------:R-:W-:-:S04]  /*4930*/  @!P4 IMAD R13, R28, R90, RZ ;  /* 0x0000005a1c0dc224 */ /* 0x000fc800078e02ff */
[-C--:B------:R-:W-:Y:S01]  /*4940*/  @!P3 IMAD R29, R29, R90.reuse, RZ ;  /* 0x0000005a1d1db224 */ /* 0x080fe200078e02ff */
[----:B------:R-:W-:Y:S01]  /*4950*/  @!P4 STG.E.U8 desc[UR38][R4.64+0x8], R13 ;  /* 0x0000080d0400c986 */ /* 0x000fe2000c101126 */
[C---:B------:R-:W-:Y:S02]  /*4960*/  ISETP.LT.OR P4, PT, R3.reuse, 0x11, !P1 ;  /* 0x000000110300780c */ /* 0x040fe40004f81670 */
[-C--:B0-----:R-:W-:Y:S01]  /*4970*/  @!P2 IMAD R9, R30, R90.reuse, RZ ;  /* 0x0000005a1e09a224 */ /* 0x081fe200078e02ff */
[----:B------:R-:W-:Y:S01]  /*4980*/  @!P3 STG.E.U8 desc[UR38][R4.64+0x9], R29 ;  /* 0x0000091d0400b986 */ /* 0x000fe2000c101126 */
[----:B------:R-:W-:Y:S02]  /*4990*/  ISETP.LT.OR P3, PT, R3, 0x12, !P1 ;  /* 0x000000120300780c */ /* 0x000fe40004f61670 */
[----:B------:R-:W-:Y:S01]  /*49a0*/  @!P5 IMAD R31, R31, R90, RZ ;  /* 0x0000005a1f1fd224 */ /* 0x000fe200078e02ff */
[----:B------:R0:W-:Y:S01]  /*49b0*/  @!P2 STG.E.U8 desc[UR38][R6.64+0x8], R9 ;  /* 0x000008090600a986 */ /* 0x0001e2000c101126 */
[----:B------:R-:W-:-:S03]  /*49c0*/  ISETP.LT.OR P2, PT, R3, 0x11, !P0 ;  /* 0x000000110300780c */ /* 0x000fc60004741670 */
[----:B------:R-:W-:Y:S01]  /*49d0*/  @!P5 STG.E.U8 desc[UR38][R6.64+0x9], R31 ;  /* 0x0000091f0600d986 */ /* 0x000fe2000c101126 */
[----:B------:R-:W-:Y:S01]  /*49e0*/  ISETP.LT.OR P5, PT, R3, 0x12, !P0 ;  /* 0x000000120300780c */ /* 0x000fe200047a1670 */
[----:B-1----:R-:W-:-:S04]  /*49f0*/  @!P4 IMAD R11, R32, R90, RZ ;  /* 0x0000005a200bc224 */ /* 0x002fc800078e02ff */
        /* <DEDUP_REMOVED lines=109> */
[----:B------:R1:W-:Y:S01]  /*50d0*/  @!P4 STG.E.U8 desc[UR38][R4.64+0x58], R13 ;  /* 0x0000580d0400c986 */ /* 0x0003e2000c101126 */
        /* <DEDUP_REMOVED lines=13> */
[-C--:B-1----:R-:W-:Y:S01]  /*51b0*/  @!P2 IMAD R13, R74, R90.reuse, RZ ;  /* 0x0000005a4a0da224 */ /* 0x082fe200078e02ff */
[----:B------:R-:W-:Y:S01]  /*51c0*/  @!P3 STG.E.U8 desc[UR38][R4.64+0x61], R73 ;  /* 0x000061490400b986 */ /* 0x000fe2000c101126 */
[----:B------:R-:W-:Y:S02]  /*51d0*/  ISETP.LT.OR P3, PT, R3, 0x6a, !P1 ;  /* 0x0000006a0300780c */ /* 0x000fe40004f61670 */
[----:B------:R-:W-:Y:S01]  /*51e0*/  @!P5 IMAD R75, R75, R90, RZ ;  /* 0x0000005a4b4bd224 */ /* 0x000fe200078e02ff */
[----:B------:R1:W-:Y:S01]  /*51f0*/  @!P2 STG.E.U8 desc[UR38][R6.64+0x60], R13 ;  /* 0x0000600d0600a986 */ /* 0x0003e2000c101126 */
[----:B------:R-:W-:-:S03]  /*5200*/  ISETP.LT.OR P2, PT, R3, 0x69, !P0 ;  /* 0x000000690300780c */ /* 0x000fc60004741670 */
[----:B------:R-:W-:Y:S01]  /*5210*/  @!P5 STG.E.U8 desc[UR38][R6.64+0x61], R75 ;  /* 0x0000614b0600d986 */ /* 0x000fe2000c101126 */
[----:B------:R-:W-:Y:S01]  /*5220*/  ISETP.LT.OR P5, PT, R3, 0x6a, !P0 ;  /* 0x0000006a0300780c */ /* 0x000fe200047a1670 */
[----:B0-----:R-:W-:-:S04]  /*5230*/  @!P4 IMAD R9, R76, R90, RZ ;  /* 0x0000005a4c09c224 */ /* 0x001fc800078e02ff */
[-C--:B------:R-:W-:Y:S01]  /*5240*/  @!P3 IMAD R77, R77, R90.reuse, RZ ;  /* 0x0000005a4d4db224 */ /* 0x080fe200078e02ff */
[----:B------:R-:W-:Y:S01]  /*5250*/  @!P4 STG.E.U8 desc[UR38][R4.64+0x68], R9 ;  /* 0x000068090400c986 */ /* 0x000fe2000c101126 */
[C---:B------:R-:W-:Y:S02]  /*5260*/  ISETP.LT.OR P4, PT, R3.reuse, 0x72, !P1 ;  /* 0x000000720300780c */ /* 0x040fe40004f81670 */
[-C--:B--2---:R-:W-:Y:S01]  /*5270*/  @!P2 IMAD R11, R78, R90.reuse, RZ ;  /* 0x0000005a4e0ba224 */ /* 0x084fe200078e02ff */
[----:B------:R-:W-:Y:S01]  /*5280*/  @!P3 STG.E.U8 desc[UR38][R4.64+0x69], R77 ;  /* 0x0000694d0400b986 */ /* 0x000fe2000c101126 */
[----:B------:R-:W-:Y:S02]  /*5290*/  ISETP.LT.OR P3, PT, R3, 0x71, !P1 ;  /* 0x000000710300780c */ /* 0x000fe40004f61670 */
[----:B------:R-:W-:Y:S01]  /*52a0*/  @!P5 IMAD R79, R79, R90, RZ ;  /* 0x0000005a4f4fd224 */ /* 0x000fe200078e02ff */
[----:B------:R0:W-:Y:S01]  /*52b0*/  @!P2 STG.E.U8 desc[UR38][R6.64+0x68], R11 ;  /* 0x0000680b0600a986 */ /* 0x0001e2000c101126 */
[----:B------:R-:W-:-:S03]  /*52c0*/  ISETP.LT.OR P2, PT, R3, 0x71, !P0 ;  /* 0x000000710300780c */ /* 0x000fc60004741670 */
[----:B------:R2:W-:Y:S01]  /*52d0*/  @!P5 STG.E.U8 desc[UR38][R6.64+0x69], R79 ;  /* 0x0000694f0600d986 */ /* 0x0005e2000c101126 */
[----:B------:R-:W-:Y:S01]  /*52e0*/  ISETP.LT.OR P5, PT, R3, 0x79, !P0 ;  /* 0x000000790300780c */ /* 0x000fe200047a1670 */
[----:B------:R-:W-:-:S04]  /*52f0*/  @!P4 IMAD R81, R81, R90, RZ ;  /* 0x0000005a5151c224 */ /* 0x000fc800078e02ff */
[-C--:B-1----:R-:W-:Y:S01]  /*5300*/  @!P3 IMAD R13, R80, R90.reuse, RZ ;  /* 0x0000005a500db224 */ /* 0x082fe200078e02ff */
[----:B------:R2:W-:Y:S01]  /*5310*/  @!P4 STG.E.U8 desc[UR38][R4.64+0x71], R81 ;  /* 0x000071510400c986 */ /* 0x0005e2000c101126 */
[C---:B------:R-:W-:Y:S02]  /*5320*/  ISETP.LT.OR P4, PT, R3.reuse, 0x72, !P0 ;  /* 0x000000720300780c */ /* 0x040fe40004781670 */
[C---:B------:R-:W-:Y:S01]  /*5330*/  ISETP.LT.OR P0, PT, R3.reuse, 0x7a, !P0 ;  /* 0x0000007a0300780c */ /* 0x040fe20004701670 */
[----:B------:R2:W-:Y:S01]  /*5340*/  @!P3 STG.E.U8 desc[UR38][R4.64+0x70], R13 ;  /* 0x0000700d0400b986 */ /* 0x0005e2000c101126 */
[C---:B------:R-:W-:Y:S02]  /*5350*/  ISETP.LT.OR P3, PT, R3.reuse, 0x79, !P1 ;  /* 0x000000790300780c */ /* 0x040fe40004f61670 */
[----:B------:R-:W-:Y:S01]  /*5360*/  ISETP.LT.OR P1, PT, R3, 0x7a, !P1 ;  /* 0x0000007a0300780c */ /* 0x000fe20004f21670 */
[-C--:B------:R-:W-:Y:S02]  /*5370*/  @!P2 IMAD R3, R82, R90.reuse, RZ ;  /* 0x0000005a5203a224 */ /* 0x080fe400078e02ff */
[----:B0-----:R-:W-:-:S03]  /*5380*/  @!P5 IMAD R11, R86, R90, RZ ;  /* 0x0000005a560bd224 */ /* 0x001fc600078e02ff */
[----:B------:R2:W-:Y:S01]  /*5390*/  @!P2 STG.E.U8 desc[UR38][R6.64+0x70], R3 ;  /* 0x000070030600a986 */ /* 0x0005e2000c101126 */
[-C--:B------:R-:W-:Y:S02]  /*53a0*/  @!P4 IMAD R83, R83, R90.reuse, RZ ;  /* 0x0000005a5353c224 */ /* 0x080fe400078e02ff */
[-C--:B------:R-:W-:Y:S02]  /*53b0*/  @!P0 IMAD R87, R87, R90.reuse, RZ ;  /* 0x0000005a57578224 */ /* 0x080fe400078e02ff */
[-C--:B------:R-:W-:Y:S01]  /*53c0*/  @!P3 IMAD R9, R84, R90.reuse, RZ ;  /* 0x0000005a5409b224 */ /* 0x080fe200078e02ff */
[----:B------:R2:W-:Y:S01]  /*53d0*/  @!P4 STG.E.U8 desc[UR38][R6.64+0x71], R83 ;  /* 0x000071530600c986 */ /* 0x0005e2000c101126 */
[----:B------:R-:W-:-:S03]  /*53e0*/  @!P1 IMAD R85, R85, R90, RZ ;  /* 0x0000005a55559224 */ /* 0x000fc600078e02ff */
[----:B------:R2:W-:Y:S04]  /*53f0*/  @!P3 STG.E.U8 desc[UR38][R4.64+0x78], R9 ;  /* 0x000078090400b986 */ /* 0x0005e8000c101126 */
[----:B------:R2:W-:Y:S04]  /*5400*/  @!P1 STG.E.U8 desc[UR38][R4.64+0x79], R85 ;  /* 0x0000795504009986 */ /* 0x0005e8000c101126 */
[----:B------:R2:W-:Y:S04]  /*5410*/  @!P5 STG.E.U8 desc[UR38][R6.64+0x78], R11 ;  /* 0x0000780b0600d986 */ /* 0x0005e8000c101126 */
[----:B------:R2:W-:Y:S02]  /*5420*/  @!P0 STG.E.U8 desc[UR38][R6.64+0x79], R87 ;  /* 0x0000795706008986 */ /* 0x0005e4000c101126 */
.L_x_163:
[----:B------:R-:W-:Y:S05]  /*5430*/  BSYNC B0 ;  /* 0x0000000000007941 */ /* 0x000fea0003800000 */
.L_x_33:
[----:B------:R-:W-:Y:S01]  /*5440*/  IADD3 R16, P0, R16, UR36, RZ ;  /* 0x0000002410107c10 */ /* 0x000fe2000ff1e0ff */
[----:B------:R-:W-:Y:S01]  /*5450*/  ULDC.64 UR4, c[0x0][0x650] ;  /* 0x0001940000047ab9 */ /* 0x000fe20000000a00 */
[----:B--2---:R-:W-:Y:S01]  /*5460*/  PRMT R3, RZ, 0x7610, R3 ;  /* 0x00007610ff037816 */ /* 0x004fe20000000003 */
[----:B------:R-:W-:Y:S01]  /*5470*/  IMAD.MOV.U32 R100, RZ, RZ, -0x1 ;  /* 0xffffffffff647424 */ /* 0x000fe200078e00ff */
[----:B------:R-:W-:Y:S01]  /*5480*/  IADD3.X R17, R17, UR42, RZ, P0, !PT ;  /* 0x0000002a11117c10 */ /* 0x000fe200087fe4ff */
[----:B------:R-:W-:Y:S01]  /*5490*/  IMAD.MOV.U32 R23, RZ, RZ, -0x1 ;  /* 0xffffffffff177424 */ /* 0x000fe200078e00ff */
[----:B------:R-:W-:-:S04]  /*54a0*/  ISETP.GE.U32.AND P0, PT, R16, UR4, PT ;  /* 0x0000000410007c0c */ /* 0x000fc8000bf06070 */
[----:B------:R-:W-:-:S13]  /*54b0*/  ISETP.GE.U32.AND.EX P0, PT, R17, UR5, PT, P0 ;  /* 0x0000000511007c0c */ /* 0x000fda000bf06100 */
[----:B------:R-:W-:Y:S05]  /*54c0*/  @P0 BRA `(.L_x_164) ;  /* 0x0000000400500947 */ /* 0x000fea0003800000 */
[----:B------:R-:W2:Y:S01]  /*54d0*/  LDC.64 R10, c[0x0][0x628] ;  /* 0x00018a00ff0a7b82 */ /* 0x000ea20000000a00 */
[----:B------:R-:W3:Y:S01]  /*54e0*/  S2R R12, SR_CTAID.X ;  /* 0x00000000000c7919 */ /* 0x000ee20000002500 */
[----:B------:R-:W-:Y:S02]  /*54f0*/  IMAD.MOV.U32 R8, RZ, RZ, R16 ;  /* 0x000000ffff087224 */ /* 0x000fe400078e0010 */
[----:B------:R-:W-:Y:S01]  /*5500*/  IMAD.MOV.U32 R9, RZ, RZ, R17 ;  /* 0x000000ffff097224 */ /* 0x000fe200078e0011 */
[----:B------:R-:W0:Y:S03]  /*5510*/  S2R R20, SR_CTAID.Y ;  /* 0x0000000000147919 */ /* 0x000e260000002600 */
[----:B------:R-:W0:Y:S08]  /*5520*/  LDC R0, c[0x0][0x630] ;  /* 0x00018c00ff007b82 */ /* 0x000e300000000800 */
[----:B-1----:R-:W1:Y:S01]  /*5530*/  LDC.64 R14, c[0x0][0x620] ;  /* 0x00018800ff0e7b82 */ /* 0x002e620000000a00 */
[----:B--2---:R-:W-:-:S04]  /*5540*/  ISETP.NE.U32.AND P0, PT, R10, RZ, PT ;  /* 0x000000ff0a00720c */ /* 0x004fc80003f05070 */
[----:B------:R-:W-:-:S13]  /*5550*/  ISETP.NE.AND.EX P0, PT, R11, RZ, PT, P0 ;  /* 0x000000ff0b00720c */ /* 0x000fda0003f05300 */
[----:B01-3--:R-:W-:Y:S05]  /*5560*/  @!P0 BRA `(.L_x_165) ;  /* 0x0000000000288947 */ /* 0x00bfea0003800000 */
[----:B------:R-:W0:Y:S02]  /*5570*/  LDC R3, c[0x0][0x634] ;  /* 0x00018d00ff037b82 */ /* 0x000e240000000800 */
[----:B0-----:R-:W-:-:S05]  /*5580*/  IADD3 R3, P0, R16, R3, RZ ;  /* 0x0000000310037210 */ /* 0x001fca0007f1e0ff */
[----:B------:R-:W-:-:S04]  /*5590*/  IMAD.X R13, RZ, RZ, R17, P0 ;  /* 0x000000ffff0d7224 */ /* 0x000fc800000e0611 */
[----:B------:R-:W-:-:S04]  /*55a0*/  IMAD.WIDE.U32 R4, R13, R10, RZ ;  /* 0x0000000a0d047225 */ /* 0x000fc800078e00ff */
[----:B----4-:R-:W-:-:S04]  /*55b0*/  IMAD.WIDE.U32 R6, P0, R3, R11, R4 ;  /* 0x0000000b03067225 */ /* 0x010fc80007800004 */
[----:B------:R-:W-:-:S04]  /*55c0*/  IMAD.WIDE.U32 R4, R3, R10, RZ ;  /* 0x0000000a03047225 */ /* 0x000fc800078e00ff */
[----:B------:R-:W-:Y:S01]  /*55d0*/  IMAD.X R9, RZ, RZ, RZ, P0 ;  /* 0x000000ffff097224 */ /* 0x000fe200000e06ff */
[----:B------:R-:W-:Y:S01]  /*55e0*/  IADD3 RZ, P0, R5, R6, RZ ;  /* 0x0000000605ff7210 */ /* 0x000fe20007f1e0ff */
[----:B------:R-:W-:-:S04]  /*55f0*/  IMAD.MOV.U32 R8, RZ, RZ, R7 ;  /* 0x000000ffff087224 */ /* 0x000fc800078e0007 */
[----:B------:R-:W-:-:S08]  /*5600*/  IMAD.WIDE.U32.X R8, R13, R11, R8, P0 ;  /* 0x0000000b0d087225 */ /* 0x000fd000000e0408 */
.L_x_165:
[-CC-:B------:R-:W-:Y:S01]  /*5610*/  SHF.R.U64 R23, R8, R0.reuse, R9.reuse ;  /* 0x0000000008177219 */ /* 0x180fe20000001209 */
[----:B----4-:R-:W0:Y:S01]  /*5620*/  LDC.64 R26, c[0x0][0x640] ;  /* 0x00019000ff1a7b82 */ /* 0x010e220000000a00 */
[----:B------:R-:W-:Y:S01]  /*5630*/  SHF.R.U32.HI R0, RZ, R0, R9 ;  /* 0x00000000ff007219 */ /* 0x000fe20000011609 */
[----:B------:R-:W-:Y:S01]  /*5640*/  ULDC UR4, c[0x0][0x150] ;  /* 0x0000540000047ab9 */ /* 0x000fe20000000800 */
[----:B------:R-:W-:Y:S02]  /*5650*/  IADD3 R3, P0, RZ, -R23, RZ ;  /* 0x80000017ff037210 */ /* 0x000fe40007f1e0ff */
[----:B------:R-:W-:-:S03]  /*5660*/  I2FP.F32.U32 R7, R12 ;  /* 0x0000000c00077245 */ /* 0x000fc60000201000 */
[----:B------:R-:W1:Y:S01]  /*5670*/  LDC R6, c[0x0][0x618] ;  /* 0x00018600ff067b82 */ /* 0x000e620000000800 */
[----:B------:R-:W-:Y:S02]  /*5680*/  IMAD.X R5, RZ, RZ, ~R0, P0 ;  /* 0x000000ffff057224 */ /* 0x000fe400000e0e00 */
[----:B------:R-:W-:Y:S01]  /*5690*/  FMUL R7, R7, UR4 ;  /* 0x0000000407077c20 */ /* 0x000fe20008400000 */
[----:B------:R-:W-:Y:S01]  /*56a0*/  ULDC UR4, c[0x0][0x154] ;  /* 0x0000550000047ab9 */ /* 0x000fe20000000800 */
[-C--:B------:R-:W-:Y:S02]  /*56b0*/  IMAD R0, R5, R14.reuse, RZ ;  /* 0x0000000e05007224 */ /* 0x080fe400078e02ff */
[C---:B------:R-:W-:Y:S01]  /*56c0*/  IMAD.WIDE.U32 R4, R3.reuse, R14, R16 ;  /* 0x0000000e03047225 */ /* 0x040fe200078e0010 */
[----:B------:R-:W2:Y:S01]  /*56d0*/  LDC R8, c[0x0][0x608] ;  /* 0x00018200ff087b82 */ /* 0x000ea20000000800 */
[----:B------:R-:W3:Y:S02]  /*56e0*/  F2I.U32.TRUNC.NTZ R7, R7 ;  /* 0x0000000700077305 */ /* 0x000ee4000020f000 */
[----:B------:R-:W-:Y:S01]  /*56f0*/  IMAD R3, R3, R15, R0 ;  /* 0x0000000f03037224 */ /* 0x000fe200078e0200 */
[----:B------:R-:W-:-:S03]  /*5700*/  I2FP.F32.U32 R0, R20 ;  /* 0x0000001400007245 */ /* 0x000fc60000201000 */
[----:B------:R-:W-:Y:S01]  /*5710*/  IMAD.IADD R3, R5, 0x1, R3 ;  /* 0x0000000105037824 */ /* 0x000fe200078e0203 */
[----:B------:R-:W4:Y:S01]  /*5720*/  LDC R11, c[0x0][0x658] ;  /* 0x00019600ff0b7b82 */ /* 0x000f220000000800 */
[----:B0-----:R-:W-:-:S04]  /*5730*/  ISETP.NE.U32.AND P0, PT, R26, RZ, PT ;  /* 0x000000ff1a00720c */ /* 0x001fc80003f05070 */
[----:B------:R-:W-:-:S03]  /*5740*/  ISETP.NE.AND.EX P0, PT, R27, RZ, PT, P0 ;  /* 0x000000ff1b00720c */ /* 0x000fc60003f05300 */
[----:B------:R-:W0:Y:S01]  /*5750*/  LDC R9, c[0x0][0x144] ;  /* 0x00005100ff097b82 */ /* 0x000e220000000800 */
[-C--:B-1----:R-:W-:Y:S01]  /*5760*/  SHF.R.U64 R10, R4, R6.reuse, R3 ;  /* 0x00000006040a7219 */ /* 0x082fe20000001203 */
[----:B---3--:R-:W-:Y:S01]  /*5770*/  IMAD.MOV R7, RZ, RZ, -R7 ;  /* 0x000000ffff077224 */ /* 0x008fe200078e0a07 */
[----:B------:R-:W-:Y:S01]  /*5780*/  SHF.R.U32.HI R3, RZ, R6, R3 ;  /* 0x00000006ff037219 */ /* 0x000fe20000011603 */
[----:B------:R-:W-:-:S04]  /*5790*/  FMUL R6, R0, UR4 ;  /* 0x0000000400067c20 */ /* 0x000fc80008400000 */
[----:B------:R-:W1:Y:S01]  /*57a0*/  LDC R21, c[0x0][0x148] ;  /* 0x00005200ff157b82 */ /* 0x000e620000000800 */
[----:B------:R3:W0:Y:S01]  /*57b0*/  F2I.U32.TRUNC.NTZ R14, R6 ;  /* 0x00000006000e7305 */ /* 0x000622000020f000 */
[-CC-:B--2---:R-:W-:Y:S02]  /*57c0*/  SHF.R.U64 R13, R10, R8.reuse, R3.reuse ;  /* 0x000000080a0d7219 */ /* 0x184fe40000001203 */
[----:B------:R-:W-:-:S04]  /*57d0*/  SHF.R.U32.HI R0, RZ, R8, R3 ;  /* 0x00000008ff007219 */ /* 0x000fc80000011603 */
[----:B------:R-:W2:Y:S01]  /*57e0*/  LDC R24, c[0x0][0x600] ;  /* 0x00018000ff187b82 */ /* 0x000ea20000000800 */
[-CC-:B----4-:R-:W-:Y:S02]  /*57f0*/  SHF.R.U64 R15, R13, R11.reuse, R0.reuse ;  /* 0x0000000b0d0f7219 */ /* 0x190fe40000001200 */
[----:B------:R-:W-:-:S03]  /*5800*/  SHF.R.U32.HI R5, RZ, R11, R0 ;  /* 0x0000000bff057219 */ /* 0x000fc60000011600 */
[----:B------:R-:W-:Y:S02]  /*5810*/  IMAD.MOV.U32 R4, RZ, RZ, R15 ;  /* 0x000000ffff047224 */ /* 0x000fe400078e000f */
[----:B------:R-:W4:Y:S01]  /*5820*/  LDC R28, c[0x0][0x648] ;  /* 0x00019200ff1c7b82 */ /* 0x000f220000000800 */
[----:B0-----:R-:W-:-:S07]  /*5830*/  IMAD R25, R9, R7, R12 ;  /* 0x0000000709197224 */ /* 0x001fce00078e020c */
[----:B------:R-:W0:Y:S08]  /*5840*/  LDC R29, c[0x0][0x638] ;  /* 0x00018e00ff1d7b82 */ /* 0x000e300000000800 */
[----:B------:R-:W0:Y:S01]  /*5850*/  LDC R30, c[0x0][0x610] ;  /* 0x00018400ff1e7b82 */ /* 0x000e220000000800 */
[----:B-123--:R-:W-:Y:S05]  /*5860*/  @!P0 BRA `(.L_x_166) ;  /* 0x0000000000288947 */ /* 0x00efea0003800000 */
[----:B------:R-:W1:Y:S02]  /*5870*/  LDC R0, c[0x0][0x64c] ;  /* 0x00019300ff007b82 */ /* 0x000e640000000800 */
[----:B-1----:R-:W-:-:S05]  /*5880*/  IADD3 R3, P0, R15, R0, RZ ;  /* 0x000000000f037210 */ /* 0x002fca0007f1e0ff */
        /* <DEDUP_REMOVED lines=8> */
.L_x_166:
[----:B------:R-:W-:Y:S01]  /*5910*/  ISETP.NE.AND P0, PT, R2, 0x1, PT ;  /* 0x000000010200780c */ /* 0x000fe20003f05270 */
[----:B------:R-:W-:Y:S01]  /*5920*/  IMAD.MOV R14, RZ, RZ, -R14 ;  /* 0x000000ffff0e7224 */ /* 0x000fe200078e0a0e */
[----:B----4-:R-:W-:Y:S01]  /*5930*/  SHF.R.U64 R3, R4, R28, R5 ;  /* 0x0000001c04037219 */ /* 0x010fe20000001205 */
[----:B------:R-:W-:Y:S01]  /*5940*/  VIADD R5, R24, 0xffffffff ;  /* 0xffffffff18057836 */ /* 0x000fe20000000000 */
[----:B------:R-:W-:-:S03]  /*5950*/  LOP3.LUT R0, R13, R96, RZ, 0xc0, !PT ;  /* 0x000000600d007212 */ /* 0x000fc600078ec0ff */
[----:B------:R-:W-:Y:S01]  /*5960*/  IMAD.MOV R4, RZ, RZ, -R3 ;  /* 0x000000ffff047224 */ /* 0x000fe200078e0a03 */
[----:B------:R-:W-:Y:S01]  /*5970*/  LOP3.LUT R10, R10, R5, RZ, 0xc0, !PT ;  /* 0x000000050a0a7212 */ /* 0x000fe200078ec0ff */
[----:B------:R-:W-:Y:S02]  /*5980*/  IMAD R0, R93, R3, R0 ;  /* 0x000000035d007224 */ /* 0x000fe400078e0200 */
[----:B0-----:R-:W-:Y:S02]  /*5990*/  IMAD R3, R4, R29, R15 ;  /* 0x0000001d04037224 */ /* 0x001fe400078e020f */
[----:B------:R-:W-:Y:S02]  /*59a0*/  @P0 IMAD R25, R21, R14, R20 ;  /* 0x0000000e15190224 */ /* 0x000fe400078e0214 */
[----:B------:R-:W-:Y:S02]  /*59b0*/  IMAD R5, R3, R24, R10 ;  /* 0x0000001803057224 */ /* 0x000fe400078e020a */
[----:B------:R-:W-:-:S02]  /*59c0*/  IMAD R0, R0, R30, R25 ;  /* 0x0000001e00007224 */ /* 0x000fc400078e0219 */
[----:B------:R-:W-:-:S03]  /*59d0*/  IMAD.MOV.U32 R4, RZ, RZ, 0x1 ;  /* 0x00000001ff047424 */ /* 0x000fc600078e00ff */
[----:B------:R-:W-:Y:S02]  /*59e0*/  SEL R100, R5, R0, !P0 ;  /* 0x0000000005647207 */ /* 0x000fe40004000000 */
[----:B------:R-:W-:Y:S02]  /*59f0*/  PRMT R3, R4, 0x7610, R3 ;  /* 0x0000761004037816 */ /* 0x000fe40000000003 */
[----:B------:R-:W-:-:S07]  /*5a00*/  SEL R0, R0, R5, !P0 ;  /* 0x0000000500007207 */ /* 0x000fce0004000000 */
.L_x_164:
[----:B------:R-:W-:Y:S01]  /*5a10*/  LOP3.LUT P0, RZ, R3, 0xff, RZ, 0xc0, !PT ;  /* 0x000000ff03ff7812 */ /* 0x000fe2000780c0ff */
[----:B------:R-:W-:-:S12]  /*5a20*/  IMAD.MOV.U32 R99, RZ, RZ, R0 ;  /* 0x000000ffff637224 */ /* 0x000fd800078e0000 */
[----:B------:R-:W-:Y:S05]  /*5a30*/  @P0 BRA `(.L_x_167) ;  /* 0xffffffbc00480947 */ /* 0x000fea000383ffff */
[----:B------:R-:W-:Y:S05]  /*5a40*/  EXIT ;  /* 0x000000000000794d */ /* 0x000fea0003800000 */
.L_x_8:
        /* <DEDUP_REMOVED lines=26> */
.L_x_169:
[----:B------:R-:W0:Y:S01]  /*5bf0*/  LDC.64 R28, c[0x0][0x640] ;  /* 0x00019000ff1c7b82 */ /* 0x000e220000000a00 */
[-CC-:B------:R-:W-:Y:S01]  /*5c00*/  SHF.R.U64 R21, R14, R6.reuse, R15.reuse ;  /* 0x000000060e157219 */ /* 0x180fe2000000120f */
[----:B------:R-:W-:Y:S01]  /*5c10*/  IMAD.MOV.U32 R32, RZ, RZ, 0x1 ;  /* 0x00000001ff207424 */ /* 0x000fe200078e00ff */
[----:B------:R-:W-:Y:S02]  /*5c20*/  SHF.R.U32.HI R6, RZ, R6, R15 ;  /* 0x00000006ff067219 */ /* 0x000fe4000001160f */
[----:B------:R-:W-:-:S03]  /*5c30*/  IADD3 R9, P0, RZ, -R21, RZ ;  /* 0x80000015ff097210 */ /* 0x000fc60007f1e0ff */
[----:B------:R-:W1:Y:S02]  /*5c40*/  LDC R12, c[0x0][0x618] ;  /* 0x00018600ff0c7b82 */ /* 0x000e640000000800 */
[----:B------:R-:W-:-:S04]  /*5c50*/  IMAD.X R11, RZ, RZ, ~R6, P0 ;  /* 0x000000ffff0b7224 */ /* 0x000fc800000e0e06 */
[-C--:B------:R-:W-:Y:S02]  /*5c60*/  IMAD R6, R11, R22.reuse, RZ ;  /* 0x000000160b067224 */ /* 0x080fe400078e02ff */
[----:B------:R-:W2:Y:S01]  /*5c70*/  LDC R14, c[0x0][0x608] ;  /* 0x00018200ff0e7b82 */ /* 0x000ea20000000800 */
[----:B------:R-:W-:-:S04]  /*5c80*/  IMAD.WIDE.U32 R10, R9, R22, R16 ;  /* 0x00000016090a7225 */ /* 0x000fc800078e0010 */
[----:B------:R-:W-:-:S03]  /*5c90*/  IMAD R9, R9, R23, R6 ;  /* 0x0000001709097224 */ /* 0x000fc600078e0206 */
[----:B------:R-:W3:Y:S01]  /*5ca0*/  LDC R27, c[0x0][0x658] ;  /* 0x00019600ff1b7b82 */ /* 0x000ee20000000800 */
[----:B------:R-:W-:Y:S01]  /*5cb0*/  IMAD.IADD R9, R11, 0x1, R9 ;  /* 0x000000010b097824 */ /* 0x000fe200078e0209 */
[----:B0-----:R-:W-:-:S04]  /*5cc0*/  ISETP.NE.U32.AND P0, PT, R28, RZ, PT ;  /* 0x000000ff1c00720c */ /* 0x001fc80003f05070 */
[----:B------:R-:W-:Y:S02]  /*5cd0*/  ISETP.NE.AND.EX P0, PT, R29, RZ, PT, P0 ;  /* 0x000000ff1d00720c */ /* 0x000fe40003f05300 */
[----:B------:R-:W0:Y:S01]  /*5ce0*/  LDC R25, c[0x0][0x600] ;  /* 0x00018000ff197b82 */ /* 0x000e220000000800 */
[-CC-:B-1----:R-:W-:Y:S01]  /*5cf0*/  SHF.R.U64 R20, R10, R12.reuse, R9.reuse ;  /* 0x0000000c0a147219 */ /* 0x182fe20000001209 */
[----:B------:R-:W-:Y:S01]  /*5d00*/  IMAD.MOV.U32 R10, RZ, RZ, -0x1 ;  /* 0xffffffffff0a7424 */ /* 0x000fe200078e00ff */
[----:B------:R-:W-:-:S05]  /*5d10*/  SHF.R.U32.HI R9, RZ, R12, R9 ;  /* 0x0000000cff097219 */ /* 0x000fca0000011609 */
[----:B------:R-:W1:Y:S01]  /*5d20*/  LDC R26, c[0x0][0x648] ;  /* 0x00019200ff1a7b82 */ /* 0x000e620000000800 */
[-CC-:B--2---:R-:W-:Y:S02]  /*5d30*/  SHF.R.U64 R23, R20, R14.reuse, R9.reuse ;  /* 0x0000000e14177219 */ /* 0x184fe40000001209 */
[----:B------:R-:W-:-:S05]  /*5d40*/  SHF.R.U32.HI R6, RZ, R14, R9 ;  /* 0x0000000eff067219 */ /* 0x000fca0000011609 */
[----:B------:R-:W2:Y:S01]  /*5d50*/  LDC R30, c[0x0][0x638] ;  /* 0x00018e00ff1e7b82 */ /* 0x000ea20000000800 */
[-C--:B---3--:R-:W-:Y:S02]  /*5d60*/  SHF.L.U32 R10, R10, R27.reuse, RZ ;  /* 0x0000001b0a0a7219 */ /* 0x088fe400000006ff */
[-CC-:B------:R-:W-:Y:S02]  /*5d70*/  SHF.R.U64 R22, R23, R27.reuse, R6.reuse ;  /* 0x0000001b17167219 */ /* 0x180fe40000001206 */
[----:B------:R-:W-:Y:S02]  /*5d80*/  LOP3.LUT R34, RZ, R10, RZ, 0x33, !PT ;  /* 0x0000000aff227212 */ /* 0x000fe400078e33ff */
[----:B------:R-:W-:Y:S01]  /*5d90*/  SHF.R.U32.HI R11, RZ, R27, R6 ;  /* 0x0000001bff0b7219 */ /* 0x000fe20000011606 */
[----:B------:R-:W3:Y:S01]  /*5da0*/  LDC R31, c[0x0][0x610] ;  /* 0x00018400ff1f7b82 */ /* 0x000ee20000000800 */
[----:B------:R-:W-:Y:S01]  /*5db0*/  IMAD.MOV.U32 R10, RZ, RZ, R22 ;  /* 0x000000ffff0a7224 */ /* 0x000fe200078e0016 */
[----:B------:R-:W-:Y:S06]  /*5dc0*/  @!P0 BRA `(.L_x_170) ;  /* 0x0000000000288947 */ /* 0x000fec0003800000 */
        /* <DEDUP_REMOVED lines=10> */
.L_x_170:
[----:B------:R-:W-:Y:S02]  /*5e70*/  ISETP.NE.AND P0, PT, R2, 0x1, PT ;  /* 0x000000010200780c */ /* 0x000fe40003f05270 */
[----:B-1----:R-:W-:Y:S01]  /*5e80*/  SHF.R.U64 R6, R10, R26, R11 ;  /* 0x0000001a0a067219 */ /* 0x002fe2000000120b */
[----:B0-----:R-:W-:Y:S01]  /*5e90*/  VIADD R11, R25, 0xffffffff ;  /* 0xffffffff190b7836 */ /* 0x001fe20000000000 */
[----:B------:R-:W-:Y:S02]  /*5ea0*/  SHF.L.U32 R32, R32, R27, RZ ;  /* 0x0000001b20207219 */ /* 0x000fe400000006ff */
[----:B------:R-:W-:Y:S01]  /*5eb0*/  LOP3.LUT R5, R23, R34, RZ, 0xc0, !PT ;  /* 0x0000002217057212 */ /* 0x000fe200078ec0ff */
[----:B------:R-:W-:-:S04]  /*5ec0*/  IMAD.MOV R9, RZ, RZ, -R6 ;  /* 0x000000ffff097224 */ /* 0x000fc800078e0a06 */
[----:B------:R-:W-:Y:S01]  /*5ed0*/  IMAD R6, R32, R6, R5 ;  /* 0x0000000620067224 */ /* 0x000fe200078e0205 */
[----:B------:R-:W-:Y:S01]  /*5ee0*/  LOP3.LUT R5, R20, R11, RZ, 0xc0, !PT ;  /* 0x0000000b14057212 */ /* 0x000fe200078ec0ff */
[----:B------:R-:W-:Y:S02]  /*5ef0*/  @P0 IMAD R3, R7, R24, R4 ;  /* 0x0000001807030224 */ /* 0x000fe400078e0204 */
[----:B--2---:R-:W-:Y:S02]  /*5f00*/  IMAD R4, R9, R30, R22 ;  /* 0x0000001e09047224 */ /* 0x004fe400078e0216 */
[----:B---3--:R-:W-:Y:S02]  /*5f10*/  IMAD R3, R6, R31, R3 ;  /* 0x0000001f06037224 */ /* 0x008fe400078e0203 */
[----:B------:R-:W-:Y:S02]  /*5f20*/  IMAD R4, R4, R25, R5 ;  /* 0x0000001904047224 */ /* 0x000fe400078e0205 */
[----:B------:R-:W-:-:S02]  /*5f30*/  IMAD.MOV.U32 R9, RZ, RZ, 0x1 ;  /* 0x00000001ff097424 */ /* 0x000fc400078e00ff */
[----:B------:R-:W-:Y:S01]  /*5f40*/  IMAD.MOV.U32 R6, RZ, RZ, R21 ;  /* 0x000000ffff067224 */ /* 0x000fe200078e0015 */
[----:B------:R-:W-:Y:S02]  /*5f50*/  SEL R19, R4, R3, !P0 ;  /* 0x0000000304137207 */ /* 0x000fe40004000000 */
[----:B------:R-:W-:-:S07]  /*5f60*/  SEL R13, R3, R4, !P0 ;  /* 0x00000004030d7207 */ /* 0x000fce0004000000 */
.L_x_168:
[----:B------:R-:W-:-:S08]  /*5f70*/  NOP ;  /* 0x0000000000007918 */ /* 0x000fd00000000000 */
[----:B------:R-:W0:-:S00]  /*5f80*/  USETMAXREG.DEALLOC.CTAPOOL 0x28 ;  /* 0x00000028000079c8 */ /* 0x000e0000080e0500 */
[----:B0-----:R-:W-:-:S13]  /*5f90*/  ISETP.NE.AND P0, PT, R0, RZ, PT ;  /* 0x000000ff0000720c */ /* 0x001fda0003f05270 */
[----:B------:R-:W-:Y:S05]  /*5fa0*/  @P0 EXIT ;  /* 0x000000000000094d */ /* 0x000fea0003800000 */
[----:B------:R-:W-:Y:S01]  /*5fb0*/  LOP3.LUT P0, RZ, R9, 0xff, RZ, 0xc0, !PT ;  /* 0x000000ff09ff7812 */ /* 0x000fe2000780c0ff */
[----:B------:R-:W-:Y:S02]  /*5fc0*/  IMAD.MOV.U32 R3, RZ, RZ, 0x1 ;  /* 0x00000001ff037424 */ /* 0x000fe400078e00ff */
[----:B------:R-:W-:-:S10]  /*5fd0*/  IMAD.MOV.U32 R0, RZ, RZ, RZ ;  /* 0x000000ffff007224 */ /* 0x000fd400078e00ff */
[----:B------:R-:W-:Y:S05]  /*5fe0*/  @!P0 BRA `(.L_x_171) ;  /* 0x0000000c00608947 */ /* 0x000fea0003800000 */
[----:B------:R-:W0:Y:S01]  /*5ff0*/  LDC R0, c[0x0][0x28c] ;  /* 0x0000a300ff007b82 */ /* 0x000e220000000800 */
[----:B------:R-:W-:Y:S01]  /*6000*/  UMOV UR11, 0x1 ;  /* 0x00000001000b7882 */ /* 0x000fe20000000000 */
[----:B------:R-:W-:Y:S01]  /*6010*/  ULDC UR5, c[0x0][0x658] ;  /* 0x0001960000057ab9 */ /* 0x000fe20000000800 */
[----:B------:R-:W-:Y:S01]  /*6020*/  UMOV UR10, 0xffffffff ;  /* 0xffffffff000a7882 */ /* 0x000fe20000000000 */
[----:B------:R-:W-:Y:S01]  /*6030*/  BSSY B0, `(.L_x_171) ;  /* 0x00000d3000007945 */ /* 0x000fe20003800000 */
[----:B------:R-:W-:Y:S01]  /*6040*/  USHF.L.U32 UR10, UR10, UR5, URZ ;  /* 0x000000050a0a7299 */ /* 0x000fe2000800063f */
[----:B------:R-:W-:Y:S01]  /*6050*/  IMAD.MOV.U32 R12, RZ, RZ, 0x1 ;  /* 0x00000001ff0c7424 */ /* 0x000fe200078e00ff */
[----:B------:R-:W-:Y:S01]  /*6060*/  LOP3.LUT R11, R18, 0x2, RZ, 0xfc, !PT ;  /* 0x00000002120b7812 */ /* 0x000fe200078efcff */
[----:B------:R-:W1:Y:S01]  /*6070*/  S2UR UR9, SR_CgaCtaId ;  /* 0x00000000000979c3 */ /* 0x000e620000008800 */
[----:B------:R-:W-:Y:S01]  /*6080*/  ULDC UR4, c[0x0][0x600] ;  /* 0x0001800000047ab9 */ /* 0x000fe20000000800 */
[----:B------:R-:W-:Y:S01]  /*6090*/  UMOV UR15, 0x5 ;  /* 0x00000005000f7882 */ /* 0x000fe20000000000 */
[----:B------:R-:W-:-:S02]  /*60a0*/  UIADD3 UR4, UR4, -0x1, URZ ;  /* 0xffffffff04047890 */ /* 0x000fc4000fffe03f */
[----:B------:R-:W-:Y:S01]  /*60b0*/  USHF.L.U32 UR5, UR11, UR5, URZ ;  /* 0x000000050b057299 */ /* 0x000fe2000800063f */
[----:B------:R-:W-:Y:S01]  /*60c0*/  ULDC.64 UR24, c[0x0][0x198] ;  /* 0x0000660000187ab9 */ /* 0x000fe20000000a00 */
[----:B0-----:R-:W-:-:S05]  /*60d0*/  VIADD R0, R0, 0x1f ;  /* 0x0000001f00007836 */ /* 0x001fca0000000000 */
[----:B------:R-:W-:Y:S01]  /*60e0*/  SHF.R.S32.HI R3, RZ, 0x1f, R0 ;  /* 0x0000001fff037819 */ /* 0x000fe20000011400 */
[----:B-1----:R-:W-:-:S03]  /*60f0*/  ULOP3.LUT UR8, UR9, 0x1, URZ, 0xc0, !UPT ;  /* 0x0000000109087892 */ /* 0x002fc6000f8ec03f */
[----:B------:R-:W-:Y:S01]  /*6100*/  LEA.HI R3, R3, R0, RZ, 0x5 ;  /* 0x0000000003037211 */ /* 0x000fe200078f28ff */
[----:B------:R-:W-:Y:S01]  /*6110*/  USHF.R.U32.HI UR26, URZ, 0x1, UR9 ;  /* 0x000000013f1a7899 */ /* 0x000fe20008011609 */
[----:B------:R-:W-:Y:S01]  /*6120*/  IMAD.MOV.U32 R0, RZ, RZ, RZ ;  /* 0x000000ffff007224 */ /* 0x000fe200078e00ff */
[----:B------:R-:W-:Y:S01]  /*6130*/  USHF.L.U32 UR6, UR9, 0x6, URZ ;  /* 0x0000000609067899 */ /* 0x000fe2000800063f */
[----:B------:R-:W-:Y:S01]  /*6140*/  SHF.R.S32.HI R9, RZ, 0x5, R3 ;  /* 0x00000005ff097819 */ /* 0x000fe20000011403 */
[----:B------:R-:W-:Y:S01]  /*6150*/  USHF.L.U32 UR7, UR9, 0xb, URZ ;  /* 0x0000000b09077899 */ /* 0x000fe2000800063f */
[----:B------:R-:W-:Y:S01]  /*6160*/  IMAD.MOV.U32 R3, RZ, RZ, 0x1 ;  /* 0x00000001ff037424 */ /* 0x000fe200078e00ff */
[----:B------:R-:W-:Y:S02]  /*6170*/  ULOP3.LUT UR9, UR9, 0xfffffffe, URZ, 0xc0, !UPT ;  /* 0xfffffffe09097892 */ /* 0x000fe4000f8ec03f */
[----:B------:R-:W-:Y:S01]  /*6180*/  UISETP.GT.U32.AND UP0, UPT, UR8, 0xffff, UPT ;  /* 0x0000ffff0800788c */ /* 0x000fe2000bf04070 */
[----:B------:R-:W-:Y:S01]  /*6190*/  VIADD R10, R9, 0x1 ;  /* 0x00000001090a7836 */ /* 0x000fe20000000000 */
[----:B------:R-:W-:-:S02]  /*61a0*/  USHF.L.U32 UR14, UR11, UR9, URZ ;  /* 0x000000090b0e7299 */ /* 0x000fc4000800063f */
[----:B------:R-:W-:Y:S02]  /*61b0*/  ULOP3.LUT UR9, UR9, 0x1, URZ, 0xfc, !UPT ;  /* 0x0000000109097892 */ /* 0x000fe4000f8efc3f */
[----:B------:R-:W-:Y:S02]  /*61c0*/  USEL UR8, UR8, 0xffff, !UP0 ;  /* 0x0000ffff08087887 */ /* 0x000fe4000c000000 */
[----:B------:R-:W-:Y:S02]  /*61d0*/  ULOP3.LUT UR13, UR7, 0x800, URZ, 0xc0, !UPT ;  /* 0x00000800070d7892 */ /* 0x000fe4000f8ec03f */
[----:B------:R-:W-:Y:S02]  /*61e0*/  USHF.L.U32 UR9, UR11, UR9, URZ ;  /* 0x000000090b097299 */ /* 0x000fe4000800063f */
[----:B------:R-:W-:Y:S02]  /*61f0*/  ULOP3.LUT UR8, UR8, 0xffff, URZ, 0xc0, !UPT ;  /* 0x0000ffff08087892 */ /* 0x000fe4000f8ec03f */
[----:B------:R-:W-:-:S02]  /*6200*/  ULEA UR27, UR26, 0x280, 0xb ;  /* 0x000002801a1b7891 */ /* 0x000fc4000f8e583f */
[----:B------:R-:W-:Y:S02]  /*6210*/  ULOP3.LUT UR6, UR6, 0x40, URZ, 0xc0, !UPT ;  /* 0x0000004006067892 */ /* 0x000fe4000f8ec03f */
[----:B------:R-:W-:Y:S02]  /*6220*/  ULOP3.LUT UR7, URZ, UR10, URZ, 0x33, !UPT ;  /* 0x0000000a3f077292 */ /* 0x000fe4000f8e333f */
[----:B------:R-:W-:Y:S02]  /*6230*/  ULOP3.LUT UR13, UR13, 0x1c280, URZ, 0xfc, !UPT ;  /* 0x0001c2800d0d7892 */ /* 0x000fe4000f8efc3f */
[----:B------:R-:W-:Y:S02]  /*6240*/  ULOP3.LUT UR14, UR14, UR9, URZ, 0xfc, !UPT ;  /* 0x000000090e0e7292 */ /* 0x000fe4000f8efc3f */
[----:B------:R-:W-:-:S12]  /*6250*/  USHF.L.U32 UR15, UR15, UR8, URZ ;  /* 0x000000080f0f7299 */ /* 0x000fd8000800063f */
.L_x_182:
[----:B------:R-:W-:-:S03]  /*6260*/  UMOV UR8, 0xffffffff ;  /* 0xffffffff00087882 */ /* 0x000fc60000000000 */
[----:B------:R-:W-:Y:S05]  /*6270*/  BRA.DIV UR8, `(.L_x_172) ;  /* 0x0000001e08047947 */ /* 0x000fea000b800000 */
[----:B------:R-:W-:-:S13]  /*6280*/  ELECT P6, URZ, PT ;  /* 0x00000000003f782f */ /* 0x000fda00038c0000 */
.L_x_217:
[----:B------:R-:W0:Y:S01]  /*6290*/  LDC R4, c[0x0][0x28c] ;  /* 0x0000a300ff047b82 */ /* 0x000e220000000800 */
[----:B------:R-:W-:Y:S01]  /*62a0*/  BSSY B1, `(.L_x_173) ;  /* 0x0000039000017945 */ /* 0x000fe20003800000 */
[----:B0-----:R-:W-:-:S13]  /*62b0*/  ISETP.LT.OR P6, PT, R4, 0x1, !P6 ;  /* 0x000000010400780c */ /* 0x001fda00077c1670 */
[----:B------:R-:W-:Y:S05]  /*62c0*/  @P6 BRA `(.L_x_174) ;  /* 0x0000000000d86947 */ /* 0x000fea0003800000 */
[----:B------:R-:W-:Y:S01]  /*62d0*/  LEA R13, R13, UR26, 0x1 ;  /* 0x0000001a0d0d7c11 */ /* 0x000fe2000f8e08ff */
[----:B------:R-:W-:Y:S01]  /*62e0*/  IMAD.MOV.U32 R21, RZ, RZ, RZ ;  /* 0x000000ffff157224 */ /* 0x000fe200078e00ff */
[----:B------:R-:W-:Y:S01]  /*62f0*/  LEA R19, R19, UR6, 0x7 ;  /* 0x0000000613137c11 */ /* 0x000fe2000f8e38ff */
[----:B------:R-:W-:Y:S02]  /*6300*/  IMAD.MOV.U32 R4, RZ, RZ, R10 ;  /* 0x000000ffff047224 */ /* 0x000fe400078e000a */
[----:B------:R-:W-:Y:S02]  /*6310*/  IMAD.MOV.U32 R5, RZ, RZ, R3 ;  /* 0x000000ffff057224 */ /* 0x000fe400078e0003 */
[----:B------:R-:W-:Y:S02]  /*6320*/  IMAD.MOV.U32 R7, RZ, RZ, R0 ;  /* 0x000000ffff077224 */ /* 0x000fe400078e0000 */
[----:B------:R-:W-:-:S07]  /*6330*/  IMAD.SHL.U32 R15, R13, 0x40, RZ ;  /* 0x000000400d0f7824 */ /* 0x000fce00078e00ff */
.L_x_177:
[----:B------:R-:W0:Y:S01]  /*6340*/  S2R R14, SR_CgaCtaId ;  /* 0x00000000000e7919 */ /* 0x000e220000008800 */
[----:B------:R-:W-:Y:S02]  /*6350*/  MOV R13, 0x400 ;  /* 0x00000400000d7802 */ /* 0x000fe40000000f00 */
[----:B------:R-:W-:Y:S02]  /*6360*/  ISETP.NE.AND P1, PT, R8, RZ, PT ;  /* 0x000000ff0800720c */ /* 0x000fe40003f25270 */
[----:B0-----:R-:W-:Y:S02]  /*6370*/  LEA R22, R14, R13, 0x18 ;  /* 0x0000000d0e167211 */ /* 0x001fe400078ec0ff */
[----:B------:R-:W-:-:S09]  /*6380*/  SHF.L.U32 R13, R5, 0x1f, RZ ;  /* 0x0000001f050d7819 */ /* 0x000fd200000006ff */
[----:B------:R-:W0:Y:S01]  /*6390*/  @!P1 LDC R14, c[0x0][0x500] ;  /* 0x00014000ff0e9b82 */ /* 0x000e220000000800 */
[----:B------:R-:W-:-:S04]  /*63a0*/  IMAD R20, R7, 0x8, R22 ;  /* 0x0000000807147824 */ /* 0x000fc800078e0216 */
[----:B------:R-:W1:Y:S02]  /*63b0*/  SYNCS.PHASECHK.TRANS64.TRYWAIT P0, [R20+URZ+0xe0], R13 ;  /* 0x0000e00d140075a7 */ /* 0x000e64000800017f */
[----:B-1----:R-:W-:Y:S05]  /*63c0*/  @!P0 BRA `(.L_x_175) ;  /* 0x0000001800d08947 */ /* 0x002fea0003800000 */
.L_x_218:
[----:B-1----:R-:W-:Y:S01]  /*63d0*/  PRMT R13, R11, 0x9910, RZ ;  /* 0x000099100b0d7816 */ /* 0x002fe200000000ff */
[----:B0-----:R0:W-:Y:S03]  /*63e0*/  @!P1 SYNCS.ARRIVE.TRANS64 RZ, [R20+URZ], R14 ;  /* 0x0000000e14ff99a7 */ /* 0x0011e6000800003f */
[----:B------:R-:W-:-:S13]  /*63f0*/  ISETP.NE.AND P0, PT, R13, 0x2, PT ;  /* 0x000000020d00780c */ /* 0x000fda0003f05270 */
[----:B0-----:R-:W-:Y:S05]  /*6400*/  @P0 BRA `(.L_x_176) ;  /* 0x0000000000040947 */ /* 0x001fea0003800000 */
[----:B------:R-:W-:Y:S01]  /*6410*/  BPT.TRAP 0x1 ;  /* 0x000000040000795c */ /* 0x000fe20000300000 */
.L_x_176:
[----:B------:R-:W-:Y:S01]  /*6420*/  R2UR UR11, R7 ;  /* 0x00000000070b72ca */ /* 0x000fe200000e0000 */
[----:B------:R-:W-:Y:S01]  /*6430*/  VIADD R4, R4, 0xffffffff ;  /* 0xffffffff04047836 */ /* 0x000fe20000000000 */
[----:B------:R-:W-:Y:S01]  /*6440*/  R2UR UR21, R22 ;  /* 0x00000000161572ca */ /* 0x000fe200000e0000 */
[----:B------:R-:W-:Y:S01]  /*6450*/  UIADD3 UR16, UP0, UR24, 0xf0, URZ ;  /* 0x000000f018107890 */ /* 0x000fe2000ff1e03f */
[----:B------:R-:W-:Y:S01]  /*6460*/  R2UR UR22, R15 ;  /* 0x000000000f1672ca */ /* 0x000fe200000e0000 */
[----:B------:R-:W-:Y:S01]  /*6470*/  UIADD3 UR30, UP1, UR24, 0x1f0, URZ ;  /* 0x000001f0181e7890 */ /* 0x000fe2000ff3e03f */
[----:B------:R-:W-:Y:S01]  /*6480*/  R2UR UR9, R20 ;  /* 0x00000000140972ca */ /* 0x000fe200000e0000 */
[----:B------:R-:W-:Y:S01]  /*6490*/  UIADD3.X UR17, URZ, UR25, URZ, UP0, !UPT ;  /* 0x000000193f117290 */ /* 0x000fe200087fe43f */
[----:B------:R-:W-:Y:S01]  /*64a0*/  R2UR UR10, R21 ;  /* 0x00000000150a72ca */ /* 0x000fe200000e0000 */
[----:B------:R-:W-:Y:S01]  /*64b0*/  UPRMT UR20, URZ, 0x5410, UR15 ;  /* 0x000054103f147896 */ /* 0x000fe2000800000f */
[----:B------:R-:W-:Y:S01]  /*64c0*/  R2UR UR12, R6 ;  /* 0x00000000060c72ca */ /* 0x000fe200000e0000 */
[----:B------:R-:W-:Y:S01]  /*64d0*/  VIADD R7, R7, 0x1 ;  /* 0x0000000107077836 */ /* 0x000fe20000000000 */
[----:B------:R-:W-:Y:S01]  /*64e0*/  R2UR UR23, R19 ;  /* 0x00000000131772ca */ /* 0x000fe200000e0000 */
[----:B------:R-:W-:Y:S01]  /*64f0*/  ULEA UR8, UR11, UR27, 0xc ;  /* 0x0000001b0b087291 */ /* 0x000fe2000f8e603f */
[----:B------:R-:W-:Y:S01]  /*6500*/  ISETP.GT.AND P1, PT, R4, 0x1, PT ;  /* 0x000000010400780c */ /* 0x000fe20003f24270 */
[----:B------:R-:W-:Y:S01]  /*6510*/  ULEA UR11, UR11, UR13, 0xc ;  /* 0x0000000d0b0b7291 */ /* 0x000fe2000f8e603f */
[----:B------:R-:W-:Y:S01]  /*6520*/  ISETP.NE.AND P0, PT, R7, 0x1c, PT ;  /* 0x0000001c0700780c */ /* 0x000fe20003f05270 */
[----:B------:R-:W-:Y:S01]  /*6530*/  UIADD3 UR8, UR21, UR8, URZ ;  /* 0x0000000815087290 */ /* 0x000fe2000fffe03f */
[----:B------:R-:W-:Y:S01]  /*6540*/  VIADD R21, R21, 0x20 ;  /* 0x0000002015157836 */ /* 0x000fe20000000000 */
[----:B------:R-:W-:Y:S01]  /*6550*/  UIADD3 UR21, UR21, UR11, URZ ;  /* 0x0000000b15157290 */ /* 0x000fe2000fffe03f */
[----:B------:R-:W-:Y:S01]  /*6560*/  SEL R14, RZ, 0x1, P0 ;  /* 0x00000001ff0e7807 */ /* 0x000fe20000000000 */
[----:B------:R-:W-:Y:S01]  /*6570*/  UPRMT UR28, URZ, 0x5410, UR14 ;  /* 0x000054103f1c7896 */ /* 0x000fe2000800000e */
[----:B------:R-:W-:Y:S01]  /*6580*/  SEL R7, R7, RZ, P0 ;  /* 0x000000ff07077207 */ /* 0x000fe20000000000 */
[----:B------:R-:W-:Y:S01]  /*6590*/  UIADD3.X UR31, URZ, UR25, URZ, UP1, !UPT ;  /* 0x000000193f1f7290 */ /* 0x000fe20008ffe43f */
[----:B------:R-:W-:Y:S01]  /*65a0*/  LOP3.LUT R5, R5, R14, RZ, 0x3c, !PT ;  /* 0x0000000e05057212 */ /* 0x000fe200078e3cff */
[----:B------:R-:W-:Y:S01]  /*65b0*/  UMOV UR18, 0x0 ;  /* 0x0000000000127882 */ /* 0x000fe20000000000 */
[----:B------:R-:W-:Y:S01]  /*65c0*/  UMOV UR19, 0x10000000 ;  /* 0x1000000000137882 */ /* 0x000fe20000000000 */
[----:B------:R-:W-:-:S02]  /*65d0*/  UMOV UR11, UR22 ;  /* 0x00000016000b7c82 */ /* 0x000fc40008000000 */
[----:B------:R0:W-:Y:S02]  /*65e0*/  UTMALDG.3D.MULTICAST [UR8], [UR16], UR20, desc[UR18] ;  /* 0x00001208100073b4 */ /* 0x0001e40008011814 */
[----:B0-----:R-:W-:Y:S01]  /*65f0*/  UMOV UR8, UR21 ;  /* 0x0000001500087c82 */ /* 0x001fe20008000000 */
[----:B------:R-:W-:Y:S02]  /*6600*/  UMOV UR11, UR23 ;  /* 0x00000017000b7c82 */ /* 0x000fe40008000000 */
[----:B------:R0:W-:Y:S02]  /*6610*/  UTMALDG.3D.MULTICAST [UR8], [UR30], UR28, desc[UR18] ;  /* 0x000012081e0073b4 */ /* 0x0001e4000801181c */
[----:B0-----:R-:W-:Y:S05]  /*6620*/  @P1 BRA `(.L_x_177) ;  /* 0xfffffffc00441947 */ /* 0x001fea000383ffff */
.L_x_174:
[----:B------:R-:W-:Y:S05]  /*6630*/  BSYNC B1 ;  /* 0x0000000000017941 */ /* 0x000fea0003800000 */
.L_x_173:
[----:B------:R-:W-:Y:S01]  /*6640*/  LOP3.LUT P2, RZ, R12, 0xff, RZ, 0xc0, !PT ;  /* 0x000000ff0cff7812 */ /* 0x000fe2000784c0ff */
[C---:B------:R-:W-:Y:S01]  /*6650*/  IMAD.IADD R7, R9.reuse, 0x1, R0 ;  /* 0x0000000109077824 */ /* 0x040fe200078e0200 */
[----:B------:R-:W-:Y:S01]  /*6660*/  ULDC.64 UR8, c[0x0][0x650] ;  /* 0x0001940000087ab9 */ /* 0x000fe20000000a00 */
[----:B------:R-:W-:Y:S01]  /*6670*/  ISETP.GE.U32.AND P1, PT, R9, 0x1c, PT ;  /* 0x0000001c0900780c */ /* 0x000fe20003f26070 */
[----:B------:R-:W-:Y:S01]  /*6680*/  BSSY B1, `(.L_x_178) ;  /* 0x000006b000017945 */ /* 0x000fe20003800000 */
[----:B------:R-:W-:Y:S01]  /*6690*/  IMAD.MOV.U32 R13, RZ, RZ, -0x1 ;  /* 0xffffffffff0d7424 */ /* 0x000fe200078e00ff */
[----:B------:R-:W-:Y:S01]  /*66a0*/  ISETP.GT.U32.AND P0, PT, R7, 0x1b, PT ;  /* 0x0000001b0700780c */ /* 0x000fe20003f04070 */
[----:B------:R-:W-:Y:S01]  /*66b0*/  IMAD.MOV.U32 R19, RZ, RZ, -0x1 ;  /* 0xffffffffff137424 */ /* 0x000fe200078e00ff */
[----:B------:R-:W-:Y:S01]  /*66c0*/  SHF.R.U32.HI R4, RZ, 0x2, R7 ;  /* 0x00000002ff047819 */ /* 0x000fe20000011607 */
[----:B------:R-:W-:Y:S01]  /*66d0*/  IMAD.MOV.U32 R6, RZ, RZ, -0x1 ;  /* 0xffffffffff067424 */ /* 0x000fe200078e00ff */
[----:B------:R-:W-:-:S02]  /*66e0*/  ISETP.LT.U32.AND P0, PT, R9, 0x1c, P0 ;  /* 0x0000001c0900780c */ /* 0x000fc40000701070 */
[----:B------:R-:W-:Y:S01]  /*66f0*/  PRMT R12, RZ, 0x7610, R12 ;  /* 0x00007610ff0c7816 */ /* 0x000fe2000000000c */
[----:B------:R-:W0:Y:S01]  /*6700*/  @P2 S2R R5, SR_CgaCtaId ;  /* 0x0000000000052919 */ /* 0x000e220000008800 */
[----:B------:R-:W-:-:S04]  /*6710*/  @P2 MOV R0, 0x400 ;  /* 0x0000040000002802 */ /* 0x000fc80000000f00 */
[----:B0-----:R-:W-:Y:S01]  /*6720*/  @P2 LEA R0, R5, R0, 0x18 ;  /* 0x0000000005002211 */ /* 0x001fe200078ec0ff */
[----:B------:R-:W-:-:S03]  /*6730*/  IMAD.WIDE.U32 R4, R4, 0x24924925, RZ ;  /* 0x2492492504047825 */ /* 0x000fc600078e00ff */
[----:B------:R0:W-:Y:S01]  /*6740*/  @P2 SYNCS.ARRIVE.TRANS64.A1T0 RZ, [R0+URZ+0x1d8], RZ ;  /* 0x0001d8ff00ff29a7 */ /* 0x0001e2000810003f */
[----:B------:R-:W-:Y:S02]  /*6750*/  IADD3 R16, P2, R16, UR36, RZ ;  /* 0x0000002410107c10 */ /* 0x000fe4000ff5e0ff */
[----:B------:R-:W-:Y:S02]  /*6760*/  PRMT R4, RZ, 0x7610, R4 ;  /* 0x00007610ff047816 */ /* 0x000fe40000000004 */
[----:B------:R-:W-:Y:S02]  /*6770*/  IADD3.X R17, R17, UR42, RZ, P2, !PT ;  /* 0x0000002a11117c10 */ /* 0x000fe400097fe4ff */
[----:B0-----:R-:W-:Y:S02]  /*6780*/  SEL R0, RZ, 0x1, !P0 ;  /* 0x00000001ff007807 */ /* 0x001fe40004000000 */
[----:B------:R-:W-:Y:S02]  /*6790*/  ISETP.GE.U32.AND P0, PT, R16, UR8, PT ;  /* 0x0000000810007c0c */ /* 0x000fe4000bf06070 */
[----:B------:R-:W-:Y:S01]  /*67a0*/  LOP3.LUT R3, R3, R0, RZ, 0x3c, !PT ;  /* 0x0000000003037212 */ /* 0x000fe200078e3cff */
[----:B------:R-:W-:Y:S01]  /*67b0*/  IMAD R0, R5, -0x1c, R7 ;  /* 0xffffffe405007824 */ /* 0x000fe200078e0207 */
[----:B------:R-:W-:-:S02]  /*67c0*/  ISETP.GE.U32.AND.EX P0, PT, R17, UR9, PT, P0 ;  /* 0x0000000911007c0c */ /* 0x000fc4000bf06100 */
[----:B------:R-:W-:-:S11]  /*67d0*/  @P1 LOP3.LUT R3, R3, 0x1, R5, 0x78, !PT ;  /* 0x0000000103031812 */ /* 0x000fd600078e7805 */
[----:B------:R-:W-:Y:S05]  /*67e0*/  @P0 BRA `(.L_x_179) ;  /* 0x0000000400500947 */ /* 0x000fea0003800000 */
[----:B------:R-:W0:Y:S01]  /*67f0*/  S2R R15, SR_CTAID.X ;  /* 0x00000000000f7919 */ /* 0x000e220000002500 */
[----:B------:R-:W-:Y:S01]  /*6800*/  ULDC.64 UR8, c[0x0][0x628] ;  /* 0x00018a0000087ab9 */ /* 0x000fe20000000a00 */
[----:B------:R-:W1:Y:S01]  /*6810*/  LDC R20, c[0x0][0x144] ;  /* 0x00005100ff147b82 */ /* 0x000e620000000800 */
[----:B------:R-:W-:Y:S01]  /*6820*/  ISETP.NE.U32.AND P0, PT, RZ, UR8, PT ;  /* 0x00000008ff007c0c */ /* 0x000fe2000bf05070 */
[----:B------:R-:W2:Y:S01]  /*6830*/  S2R R13, SR_CTAID.Y ;  /* 0x00000000000d7919 */ /* 0x000ea20000002600 */
[----:B------:R-:W-:Y:S01]  /*6840*/  ULDC UR10, c[0x0][0x150] ;  /* 0x00005400000a7ab9 */ /* 0x000fe20000000800 */
[----:B------:R-:W-:Y:S01]  /*6850*/  ULDC UR11, c[0x0][0x630] ;  /* 0x00018c00000b7ab9 */ /* 0x000fe20000000800 */
[----:B------:R-:W-:Y:S01]  /*6860*/  ISETP.NE.AND.EX P0, PT, RZ, UR9, PT, P0 ;  /* 0x00000009ff007c0c */ /* 0x000fe2000bf05300 */
[----:B------:R-:W-:Y:S01]  /*6870*/  IMAD.MOV.U32 R4, RZ, RZ, R16 ;  /* 0x000000ffff047224 */ /* 0x000fe200078e0010 */
[----:B0-----:R-:W-:-:S05]  /*6880*/  I2FP.F32.U32 R5, R15 ;  /* 0x0000000f00057245 */ /* 0x001fca0000201000 */
[----:B------:R-:W-:Y:S01]  /*6890*/  FMUL R21, R5, UR10 ;  /* 0x0000000a05157c20 */ /* 0x000fe20008400000 */
[----:B------:R-:W-:-:S05]  /*68a0*/  IMAD.MOV.U32 R5, RZ, RZ, R17 ;  /* 0x000000ffff057224 */ /* 0x000fca00078e0011 */
[----:B--2---:R-:W-:Y:S05]  /*68b0*/  @!P0 BRA `(.L_x_180) ;  /* 0x0000000000288947 */ /* 0x004fea0003800000 */
[----:B------:R-:W-:Y:S02]  /*68c0*/  ULDC UR10, c[0x0][0x634] ;  /* 0x00018d00000a7ab9 */ /* 0x000fe40000000800 */
[----:B------:R-:W-:-:S05]  /*68d0*/  IADD3 R5, P0, R16, UR10, RZ ;  /* 0x0000000a10057c10 */ /* 0x000fca000ff1e0ff */
[----:B------:R-:W-:-:S04]  /*68e0*/  IMAD.X R19, RZ, RZ, R17, P0 ;  /* 0x000000ffff137224 */ /* 0x000fc800000e0611 */
[----:B------:R-:W-:-:S04]  /*68f0*/  IMAD.WIDE.U32 R6, R19, UR8, RZ ;  /* 0x0000000813067c25 */ /* 0x000fc8000f8e00ff */
[----:B------:R-:W-:-:S04]  /*6900*/  IMAD.WIDE.U32 R6, P0, R5, UR9, R6 ;  /* 0x0000000905067c25 */ /* 0x000fc8000f800006 */
[----:B------:R-:W-:-:S04]  /*6910*/  IMAD.WIDE.U32 R4, R5, UR8, RZ ;  /* 0x0000000805047c25 */ /* 0x000fc8000f8e00ff */
[----:B------:R-:W-:Y:S01]  /*6920*/  IMAD.MOV.U32 R4, RZ, RZ, R7 ;  /* 0x000000ffff047224 */ /* 0x000fe200078e0007 */
[----:B------:R-:W-:Y:S01]  /*6930*/  IADD3 RZ, P1, R5, R6, RZ ;  /* 0x0000000605ff7210 */ /* 0x000fe20007f3e0ff */
[----:B------:R-:W-:-:S04]  /*6940*/  IMAD.X R5, RZ, RZ, RZ, P0 ;  /* 0x000000ffff057224 */ /* 0x000fc800000e06ff */
[----:B------:R-:W-:-:S08]  /*6950*/  IMAD.WIDE.U32.X R4, R19, UR9, R4, P1 ;  /* 0x0000000913047c25 */ /* 0x000fd000088e0404 */
.L_x_180:
[--C-:B------:R-:W-:Y:S01]  /*6960*/  SHF.R.U64 R14, R4, UR11, R5.reuse ;  /* 0x0000000b040e7c19 */ /* 0x100fe20008001205 */
[----:B------:R-:W0:Y:S01]  /*6970*/  F2I.U32.TRUNC.NTZ R21, R21 ;  /* 0x0000001500157305 */ /* 0x000e22000020f000 */
[----:B------:R-:W-:Y:S01]  /*6980*/  SHF.R.U32.HI R4, RZ, UR11, R5 ;  /* 0x0000000bff047c19 */ /* 0x000fe20008011605 */
[----:B------:R-:W-:Y:S01]  /*6990*/  ULDC.64 UR8, c[0x0][0x620] ;  /* 0x0001880000087ab9 */ /* 0x000fe20000000a00 */
[----:B------:R-:W-:Y:S01]  /*69a0*/  IADD3 R7, P0, RZ, -R14, RZ ;  /* 0x8000000eff077210 */ /* 0x000fe20007f1e0ff */
[----:B------:R-:W-:Y:S01]  /*69b0*/  ULDC.64 UR10, c[0x0][0x640] ;  /* 0x00019000000a7ab9 */ /* 0x000fe20000000a00 */
[----:B------:R-:W2:Y:S03]  /*69c0*/  LDC R22, c[0x0][0x148] ;  /* 0x00005200ff167b82 */ /* 0x000ea60000000800 */
[----:B------:R-:W-:Y:S01]  /*69d0*/  IMAD.X R4, RZ, RZ, ~R4, P0 ;  /* 0x000000ffff047224 */ /* 0x000fe200000e0e04 */
[----:B------:R-:W-:-:S03]  /*69e0*/  ISETP.NE.U32.AND P0, PT, RZ, UR10, PT ;  /* 0x0000000aff007c0c */ /* 0x000fc6000bf05070 */
[----:B------:R-:W-:Y:S01]  /*69f0*/  IMAD R6, R4, UR8, RZ ;  /* 0x0000000804067c24 */ /* 0x000fe2000f8e02ff */
[----:B------:R-:W-:Y:S01]  /*6a00*/  ISETP.NE.AND.EX P0, PT, RZ, UR11, PT, P0 ;  /* 0x0000000bff007c0c */ /* 0x000fe2000bf05300 */
[----:B------:R-:W-:Y:S01]  /*6a10*/  IMAD.WIDE.U32 R4, R7, UR8, R16 ;  /* 0x0000000807047c25 */ /* 0x000fe2000f8e0010 */
[----:B------:R-:W-:-:S03]  /*6a20*/  ULDC UR8, c[0x0][0x618] ;  /* 0x0001860000087ab9 */ /* 0x000fc60000000800 */
[----:B------:R-:W-:Y:S01]  /*6a30*/  IMAD R7, R7, UR9, R6 ;  /* 0x0000000907077c24 */ /* 0x000fe2000f8e0206 */
[----:B------:R-:W-:Y:S01]  /*6a40*/  ULDC UR9, c[0x0][0x154] ;  /* 0x0000550000097ab9 */ /* 0x000fe20000000800 */
[----:B0-----:R-:W-:Y:S02]  /*6a50*/  IMAD.MOV R6, RZ, RZ, -R21 ;  /* 0x000000ffff067224 */ /* 0x001fe400078e0a15 */
[----:B------:R-:W-:Y:S02]  /*6a60*/  IMAD.IADD R5, R5, 0x1, R7 ;  /* 0x0000000105057824 */ /* 0x000fe400078e0207 */
[----:B-1----:R-:W-:Y:S01]  /*6a70*/  IMAD R15, R20, R6, R15 ;  /* 0x00000006140f7224 */ /* 0x002fe200078e020f */
[----:B------:R-:W-:Y:S02]  /*6a80*/  I2FP.F32.U32 R6, R13 ;  /* 0x0000000d00067245 */ /* 0x000fe40000201000 */
[--C-:B------:R-:W-:Y:S02]  /*6a90*/  SHF.R.U64 R19, R4, UR8, R5.reuse ;  /* 0x0000000804137c19 */ /* 0x100fe40008001205 */
[----:B------:R-:W-:Y:S01]  /*6aa0*/  SHF.R.U32.HI R4, RZ, UR8, R5 ;  /* 0x00000008ff047c19 */ /* 0x000fe20008011605 */
[----:B------:R-:W-:Y:S01]  /*6ab0*/  FMUL R6, R6, UR9 ;  /* 0x0000000906067c20 */ /* 0x000fe20008400000 */
[----:B------:R-:W-:-:S02]  /*6ac0*/  ULDC UR8, c[0x0][0x608] ;  /* 0x0001820000087ab9 */ /* 0x000fc40000000800 */
[--C-:B------:R-:W-:Y:S01]  /*6ad0*/  SHF.R.U64 R21, R19, UR8, R4.reuse ;  /* 0x0000000813157c19 */ /* 0x100fe20008001204 */
[----:B------:R0:W1:Y:S01]  /*6ae0*/  F2I.U32.TRUNC.NTZ R24, R6 ;  /* 0x0000000600187305 */ /* 0x000062000020f000 */
[----:B------:R-:W-:Y:S01]  /*6af0*/  SHF.R.U32.HI R4, RZ, UR8, R4 ;  /* 0x00000008ff047c19 */ /* 0x000fe20008011604 */
[----:B------:R-:W-:-:S03]  /*6b00*/  ULDC UR8, c[0x0][0x658] ;  /* 0x0001960000087ab9 */ /* 0x000fc60000000800 */
[--C-:B------:R-:W-:Y:S02]  /*6b10*/  SHF.R.U64 R20, R21, UR8, R4.reuse ;  /* 0x0000000815147c19 */ /* 0x100fe40008001204 */
[----:B------:R-:W-:-:S03]  /*6b20*/  SHF.R.U32.HI R23, RZ, UR8, R4 ;  /* 0x00000008ff177c19 */ /* 0x000fc60008011604 */
[----:B------:R-:W-:Y:S02]  /*6b30*/  IMAD.MOV.U32 R4, RZ, RZ, R20 ;  /* 0x000000ffff047224 */ /* 0x000fe400078e0014 */
[----:B------:R-:W-:Y:S01]  /*6b40*/  IMAD.MOV.U32 R5, RZ, RZ, R23 ;  /* 0x000000ffff057224 */ /* 0x000fe200078e0017 */
[----:B0-----:R-:W-:Y:S06]  /*6b50*/  @!P0 BRA `(.L_x_181) ;  /* 0x0000000000288947 */ /* 0x001fec0003800000 */
        /* <DEDUP_REMOVED lines=10> */
.L_x_181:
[----:B------:R-:W-:Y:S01]  /*6c00*/  ISETP.NE.AND P0, PT, R2, 0x1, PT ;  /* 0x000000010200780c */ /* 0x000fe20003f05270 */
[----:B------:R-:W-:Y:S01]  /*6c10*/  ULDC UR8, c[0x0][0x648] ;  /* 0x0001920000087ab9 */ /* 0x000fe20000000800 */
[----:B------:R-:W-:Y:S01]  /*6c20*/  LOP3.LUT R21, R21, UR7, RZ, 0xc0, !PT ;  /* 0x0000000715157c12 */ /* 0x000fe2000f8ec0ff */
[----:B-1----:R-:W-:Y:S01]  /*6c30*/  IMAD.MOV R24, RZ, RZ, -R24 ;  /* 0x000000ffff187224 */ /* 0x002fe200078e0a18 */
[----:B------:R-:W-:Y:S01]  /*6c40*/  SHF.R.U64 R4, R4, UR8, R5 ;  /* 0x0000000804047c19 */ /* 0x000fe20008001205 */
[----:B------:R-:W-:Y:S01]  /*6c50*/  ULDC UR8, c[0x0][0x638] ;  /* 0x00018e0000087ab9 */ /* 0x000fe20000000800 */
[----:B------:R-:W-:Y:S01]  /*6c60*/  LOP3.LUT R19, R19, UR4, RZ, 0xc0, !PT ;  /* 0x0000000413137c12 */ /* 0x000fe2000f8ec0ff */
[----:B------:R-:W-:Y:S01]  /*6c70*/  ULDC UR9, c[0x0][0x610] ;  /* 0x0001840000097ab9 */ /* 0x000fe20000000800 */
[----:B------:R-:W-:Y:S02]  /*6c80*/  IMAD.MOV.U32 R6, RZ, RZ, R14 ;  /* 0x000000ffff067224 */ /* 0x000fe400078e000e */
[----:B------:R-:W-:-:S02]  /*6c90*/  IMAD.MOV R5, RZ, RZ, -R4 ;  /* 0x000000ffff057224 */ /* 0x000fc400078e0a04 */
[----:B------:R-:W-:Y:S02]  /*6ca0*/  IMAD R4, R4, UR5, R21 ;  /* 0x0000000504047c24 */ /* 0x000fe4000f8e0215 */
[----:B--2---:R-:W-:Y:S02]  /*6cb0*/  @P0 IMAD R15, R22, R24, R13 ;  /* 0x00000018160f0224 */ /* 0x004fe400078e020d */
[----:B------:R-:W-:Y:S01]  /*6cc0*/  IMAD R20, R5, UR8, R20 ;  /* 0x0000000805147c24 */ /* 0x000fe2000f8e0214 */
[----:B------:R-:W-:Y:S01]  /*6cd0*/  ULDC UR8, c[0x0][0x600] ;  /* 0x0001800000087ab9 */ /* 0x000fe20000000800 */
[----:B------:R-:W-:Y:S02]  /*6ce0*/  IMAD R15, R4, UR9, R15 ;  /* 0x00000009040f7c24 */ /* 0x000fe4000f8e020f */
[----:B------:R-:W-:Y:S02]  /*6cf0*/  IMAD R20, R20, UR8, R19 ;  /* 0x0000000814147c24 */ /* 0x000fe4000f8e0213 */
[----:B------:R-:W-:-:S03]  /*6d00*/  IMAD.MOV.U32 R4, RZ, RZ, 0x1 ;  /* 0x00000001ff047424 */ /* 0x000fc600078e00ff */
[----:B------:R-:W-:Y:S02]  /*6d10*/  SEL R19, R20, R15, !P0 ;  /* 0x0000000f14137207 */ /* 0x000fe40004000000 */
[----:B------:R-:W-:-:S07]  /*6d20*/  SEL R13, R15, R20, !P0 ;  /* 0x000000140f0d7207 */ /* 0x000fce0004000000 */
.L_x_179:
[----:B------:R-:W-:Y:S05]  /*6d30*/  BSYNC B1 ;  /* 0x0000000000017941 */ /* 0x000fea0003800000 */
.L_x_178:
[----:B------:R-:W-:-:S13]  /*6d40*/  LOP3.LUT P0, RZ, R4, 0xff, RZ, 0xc0, !PT ;  /* 0x000000ff04ff7812 */ /* 0x000fda000780c0ff */
[----:B------:R-:W-:Y:S05]  /*6d50*/  @P0 BRA `(.L_x_182) ;  /* 0xfffffff400400947 */ /* 0x000fea000383ffff */
[----:B------:R-:W-:Y:S05]  /*6d60*/  BSYNC B0 ;  /* 0x0000000000007941 */ /* 0x000fea0003800000 */
.L_x_171:
[----:B------:R-:W-:-:S03]  /*6d70*/  UMOV UR8, 0xffffffff ;  /* 0xffffffff00087882 */ /* 0x000fc60000000000 */
[----:B------:R-:W-:Y:S05]  /*6d80*/  BRA.DIV UR8, `(.L_x_183) ;  /* 0x0000001208747947 */ /* 0x000fea000b800000 */
[----:B------:R-:W-:-:S13]  /*6d90*/  ELECT P6, URZ, PT ;  /* 0x00000000003f782f */ /* 0x000fda00038c0000 */
.L_x_221:
[----:B------:R-:W-:Y:S04]  /*6da0*/  BSSY B0, `(.L_x_184) ;  /* 0x0000103000007945 */ /* 0x000fe80003800000 */
[----:B------:R-:W-:Y:S05]  /*6db0*/  @!P6 BRA `(.L_x_185) ;  /* 0x000000100004e947 */ /* 0x000fea0003800000 */
[----:B------:R-:W-:-:S04]  /*6dc0*/  LOP3.LUT R18, R18, 0x2, RZ, 0xfc, !PT ;  /* 0x0000000212127812 */ /* 0x000fc800078efcff */
[----:B------:R-:W-:-:S13]  /*6dd0*/  ISETP.NE.AND P0, PT, R18, 0x3, PT ;  /* 0x000000031200780c */ /* 0x000fda0003f05270 */
[----:B------:R-:W-:Y:S05]  /*6de0*/  @!P0 BRA `(.L_x_186) ;  /* 0x0000000000048947 */ /* 0x000fea0003800000 */
[----:B------:R-:W-:Y:S01]  /*6df0*/  BPT.TRAP 0x1 ;  /* 0x000000040000795c */ /* 0x000fe20000300000 */
.L_x_186:
[----:B------:R-:W0:Y:S01]  /*6e00*/  S2R R5, SR_CgaCtaId ;  /* 0x0000000000057919 */ /* 0x000e220000008800 */
[----:B------:R-:W-:Y:S02]  /*6e10*/  MOV R2, 0x400 ;  /* 0x0000040000027802 */ /* 0x000fe40000000f00 */
[----:B------:R-:W-:Y:S02]  /*6e20*/  SHF.L.U32 R4, R3, 0x1f, RZ ;  /* 0x0000001f03047819 */ /* 0x000fe400000006ff */
[----:B0-----:R-:W-:-:S05]  /*6e30*/  LEA R5, R5, R2, 0x18 ;  /* 0x0000000205057211 */ /* 0x001fca00078ec0ff */
[----:B------:R-:W-:-:S04]  /*6e40*/  VIADD R5, R5, 0xe0 ;  /* 0x000000e005057836 */ /* 0x000fc80000000000 */
[C---:B------:R-:W-:Y:S02]  /*6e50*/  IMAD R7, R0.reuse, 0x8, R5 ;  /* 0x0000000800077824 */ /* 0x040fe400078e0205 */
[----:B------:R-:W-:Y:S02]  /*6e60*/  VIADD R0, R0, 0x1 ;  /* 0x0000000100007836 */ /* 0x000fe40000000000 */
[----:B------:R-:W0:Y:S03]  /*6e70*/  SYNCS.PHASECHK.TRANS64.TRYWAIT P0, [R7+URZ], R4 ;  /* 0x00000004070075a7 */ /* 0x000e26000800017f */
[----:B------:R-:W-:-:S04]  /*6e80*/  ISETP.NE.AND P1, PT, R0, 0x1c, PT ;  /* 0x0000001c0000780c */ /* 0x000fc80003f25270 */
[----:B------:R-:W-:Y:S02]  /*6e90*/  SEL R2, RZ, 0x1, P1 ;  /* 0x00000001ff027807 */ /* 0x000fe40000800000 */
[----:B------:R-:W-:Y:S02]  /*6ea0*/  SEL R0, R0, RZ, P1 ;  /* 0x000000ff00007207 */ /* 0x000fe40000800000 */
[----:B------:R-:W-:-:S03]  /*6eb0*/  LOP3.LUT R9, R3, R2, RZ, 0x3c, !PT ;  /* 0x0000000203097212 */ /* 0x000fc600078e3cff */
[----:B------:R-:W-:Y:S01]  /*6ec0*/  IMAD R6, R0, 0x8, R5 ;  /* 0x0000000800067824 */ /* 0x000fe200078e0205 */
[----:B------:R-:W-:Y:S01]  /*6ed0*/  SHF.L.U32 R3, R9, 0x1f, RZ ;  /* 0x0000001f09037819 */ /* 0x000fe200000006ff */
[----:B0-----:R-:W-:Y:S06]  /*6ee0*/  @!P0 BRA `(.L_x_187) ;  /* 0x00000010003c8947 */ /* 0x001fec0003800000 */
.L_x_222:
[----:B------:R-:W1:Y:S01]  /*6ef0*/  SYNCS.PHASECHK.TRANS64.TRYWAIT P0, [R6+URZ], R3 ;  /* 0x00000003060075a7 */ /* 0x000e62000800017f */
[----:B------:R-:W-:-:S05]  /*6f00*/  VIADD R0, R0, 0x1 ;  /* 0x0000000100007836 */ /* 0x000fca0000000000 */
[----:B------:R-:W-:-:S04]  /*6f10*/  ISETP.NE.AND P1, PT, R0, 0x1c, PT ;  /* 0x0000001c0000780c */ /* 0x000fc80003f25270 */
[----:B------:R-:W-:Y:S02]  /*6f20*/  SEL R2, RZ, 0x1, P1 ;  /* 0x00000001ff027807 */ /* 0x000fe40000800000 */
[----:B------:R-:W-:Y:S02]  /*6f30*/  SEL R0, R0, RZ, P1 ;  /* 0x000000ff00007207 */ /* 0x000fe40000800000 */
[----:B------:R-:W-:-:S03]  /*6f40*/  LOP3.LUT R9, R9, R2, RZ, 0x3c, !PT ;  /* 0x0000000209097212 */ /* 0x000fc600078e3cff */
[----:B0-----:R-:W-:Y:S01]  /*6f50*/  IMAD R7, R0, 0x8, R5 ;  /* 0x0000000800077824 */ /* 0x001fe200078e0205 */
[----:B------:R-:W-:Y:S01]  /*6f60*/  SHF.L.U32 R4, R9, 0x1f, RZ ;  /* 0x0000001f09047819 */ /* 0x000fe200000006ff */
[----:B-1----:R-:W-:Y:S06]  /*6f70*/  @!P0 BRA `(.L_x_188) ;  /* 0x00000010002c8947 */ /* 0x002fec0003800000 */
.L_x_223:
        /* <DEDUP_REMOVED lines=9> */
.L_x_224:
        /* <DEDUP_REMOVED lines=9> */
.L_x_225:
        /* <DEDUP_REMOVED lines=9> */
.L_x_226:
        /* <DEDUP_REMOVED lines=9> */
.L_x_227:
        /* <DEDUP_REMOVED lines=9> */
.L_x_228:
        /* <DEDUP_REMOVED lines=9> */
.L_x_229:
        /* <DEDUP_REMOVED lines=9> */
.L_x_230:
        /* <DEDUP_REMOVED lines=9> */
.L_x_231:
        /* <DEDUP_REMOVED lines=9> */
.L_x_232:
        /* <DEDUP_REMOVED lines=9> */
.L_x_233:
        /* <DEDUP_REMOVED lines=9> */
.L_x_234:
        /* <DEDUP_REMOVED lines=9> */
.L_x_235:
        /* <DEDUP_REMOVED lines=9> */
.L_x_236:
        /* <DEDUP_REMOVED lines=9> */
.L_x_237:
        /* <DEDUP_REMOVED lines=9> */
.L_x_238:
        /* <DEDUP_REMOVED lines=9> */
.L_x_239:
        /* <DEDUP_REMOVED lines=9> */
.L_x_240:
        /* <DEDUP_REMOVED lines=9> */
.L_x_241:
        /* <DEDUP_REMOVED lines=9> */
.L_x_242:
        /* <DEDUP_REMOVED lines=9> */
.L_x_243:
        /* <DEDUP_REMOVED lines=9> */
.L_x_244:
        /* <DEDUP_REMOVED lines=9> */
.L_x_245:
        /* <DEDUP_REMOVED lines=9> */
.L_x_246:
        /* <DEDUP_REMOVED lines=9> */
.L_x_247:
[----:B------:R-:W1:Y:S01]  /*7d00*/  SYNCS.PHASECHK.TRANS64.TRYWAIT P0, [R7+URZ], R4 ;  /* 0x00000004070075a7 */ /* 0x000e62000800017f */
[----:B------:R-:W-:-:S05]  /*7d10*/  VIADD R0, R0, 0x1 ;  /* 0x0000000100007836 */ /* 0x000fca0000000000 */
[----:B------:R-:W-:-:S04]  /*7d20*/  ISETP.NE.AND P1, PT, R0, 0x1c, PT ;  /* 0x0000001c0000780c */ /* 0x000fc80003f25270 */
[----:B------:R-:W-:Y:S02]  /*7d30*/  SEL R2, RZ, 0x1, P1 ;  /* 0x00000001ff027807 */ /* 0x000fe40000800000 */
[----:B------:R-:W-:Y:S02]  /*7d40*/  SEL R0, R0, RZ, P1 ;  /* 0x000000ff00007207 */ /* 0x000fe40000800000 */
[----:B------:R-:W-:Y:S01]  /*7d50*/  LOP3.LUT R2, R9, R2, RZ, 0x3c, !PT ;  /* 0x0000000209027212 */ /* 0x000fe200078e3cff */
[----:B-1----:R-:W-:Y:S06]  /*7d60*/  @!P0 BRA `(.L_x_213) ;  /* 0x0000000800a48947 */ /* 0x002fec0003800000 */
.L_x_248:
[----:B------:R-:W-:Y:S01]  /*7d70*/  IMAD R5, R0, 0x8, R5 ;  /* 0x0000000800057824 */ /* 0x000fe200078e0205 */
[----:B------:R-:W-:-:S07]  /*7d80*/  SHF.L.U32 R0, R2, 0x1f, RZ ;  /* 0x0000001f02007819 */ /* 0x000fce00000006ff */
.L_x_214:
[----:B--2---:R2:W3:Y:S02]  /*7d90*/  SYNCS.PHASECHK.TRANS64.TRYWAIT P0, [R5+URZ], R0 ;  /* 0x00000000050075a7 */ /* 0x0044e4000800017f */
[----:B---3--:R-:W-:Y:S05]  /*7da0*/  @!P0 NANOSLEEP.SYNCS 0x989680 ;  /* 0x009896800000895d */ /* 0x008fea0003900000 */
[----:B------:R-:W3:Y:S02]  /*7db0*/  @!P0 SYNCS.PHASECHK.TRANS64 P0, [R5+URZ], R0 ;  /* 0x00000000050085a7 */ /* 0x000ee4000800007f */
[----:B---3--:R-:W-:Y:S05]  /*7dc0*/  @!P0 BRA `(.L_x_214) ;  /* 0xfffffffc00f08947 */ /* 0x008fea000383ffff */
.L_x_185:
[----:B------:R-:W-:Y:S05]  /*7dd0*/  BSYNC B0 ;  /* 0x0000000000007941 */ /* 0x000fea0003800000 */
.L_x_184:
[----:B------:R-:W-:Y:S05]  /*7de0*/  EXIT ;  /* 0x000000000000794d */ /* 0x000fea0003800000 */
.L_x_22:
[----:B-1----:R1:W2:Y:S02]  /*7df0*/  SYNCS.PHASECHK.TRANS64.TRYWAIT P1, [R3+URZ], R0 ;  /* 0x00000000030075a7 */ /* 0x0022a4000802017f */
[----:B--2---:R-:W-:Y:S05]  /*7e00*/  @!P1 NANOSLEEP.SYNCS 0x989680 ;  /* 0x009896800000995d */ /* 0x004fea0003900000 */
[----:B------:R-:W2:Y:S02]  /*7e10*/  @!P1 SYNCS.PHASECHK.TRANS64 P1, [R3+URZ], R0 ;  /* 0x00000000030095a7 */ /* 0x000ea4000802007f */
[----:B--2---:R-:W-:Y:S05]  /*7e20*/  @!P1 BRA `(.L_x_22) ;  /* 0xfffffffc00f09947 */ /* 0x004fea000383ffff */
[----:B------:R-:W-:Y:S05]  /*7e30*/  BRA `(.L_x_21) ;  /* 0xffffff9c00187947 */ /* 0x000fea000383ffff */
.L_x_27:
[----:B-1----:R1:W2:Y:S02]  /*7e40*/  SYNCS.PHASECHK.TRANS64.TRYWAIT P1, [R5+URZ], R4 ;  /* 0x00000004050075a7 */ /* 0x0022a4000802017f */
[----:B--2---:R-:W-:Y:S05]  /*7e50*/  @!P1 NANOSLEEP.SYNCS 0x989680 ;  /* 0x009896800000995d */ /* 0x004fea0003900000 */
[----:B------:R-:W2:Y:S02]  /*7e60*/  @!P1 SYNCS.PHASECHK.TRANS64 P1, [R5+URZ], R4 ;  /* 0x00000004050095a7 */ /* 0x000ea4000802007f */
[----:B--2---:R-:W-:Y:S05]  /*7e70*/  @!P1 BRA `(.L_x_27) ;  /* 0xfffffffc00f09947 */ /* 0x004fea000383ffff */
[----:B------:R-:W-:Y:S05]  /*7e80*/  BRA `(.L_x_26) ;  /* 0xffffff9c00987947 */ /* 0x000fea000383ffff */
.L_x_172:
[----:B------:R-:W-:Y:S01]  /*7e90*/  BSSY B1, `(.L_x_215) ;  /* 0x0000006000017945 */ /* 0x000fe20003800000 */
[----:B------:R-:W-:-:S07]  /*7ea0*/  IMAD.MOV.U32 R15, RZ, RZ, -0x1 ;  /* 0xffffffffff0f7424 */ /* 0x000fce00078e00ff */
[----:B------:R-:W-:Y:S05]  /*7eb0*/  WARPSYNC.COLLECTIVE R15, `(.L_x_216) ;  /* 0x000000000f0c7348 */ /* 0x000fea0003c00000 */
[----:B------:R-:W-:Y:S02]  /*7ec0*/  ELECT P6, UR62, PT ;  /* 0x00000000003e782f */ /* 0x000fe400038c0000 */
[----:B------:R-:W-:Y:S01]  /*7ed0*/  MOV R14, UR62 ;  /* 0x0000003e000e7c02 */ /* 0x000fe20008000f00 */
[----:B------:R-:W-:Y:S10]  /*7ee0*/  ENDCOLLECTIVE ;  /* 0x000000000000791b */ /* 0x000ff40003800000 */
.L_x_216:
[----:B------:R-:W-:Y:S05]  /*7ef0*/  BSYNC B1 ;  /* 0x0000000000017941 */ /* 0x000fea0003800000 */
.L_x_215:
[----:B------:R-:W-:Y:S05]  /*7f00*/  BRA `(.L_x_217) ;  /* 0xffffffe000e07947 */ /* 0x000fea000383ffff */
.L_x_175:
[----:B-1----:R1:W2:Y:S02]  /*7f10*/  SYNCS.PHASECHK.TRANS64.TRYWAIT P0, [R20+URZ+0xe0], R13 ;  /* 0x0000e00d140075a7 */ /* 0x0022a4000800017f */
[----:B--2---:R-:W-:Y:S05]  /*7f20*/  @!P0 NANOSLEEP.SYNCS 0x989680 ;  /* 0x009896800000895d */ /* 0x004fea0003900000 */
[----:B------:R-:W2:Y:S02]  /*7f30*/  @!P0 SYNCS.PHASECHK.TRANS64 P0, [R20+URZ+0xe0], R13 ;  /* 0x0000e00d140085a7 */ /* 0x000ea4000800007f */
[----:B--2---:R-:W-:Y:S05]  /*7f40*/  @!P0 BRA `(.L_x_175) ;  /* 0xfffffffc00f08947 */ /* 0x004fea000383ffff */
[----:B------:R-:W-:Y:S05]  /*7f50*/  BRA `(.L_x_218) ;  /* 0xffffffe4001c7947 */ /* 0x000fea000383ffff */
.L_x_183:
[----:B------:R-:W-:Y:S01]  /*7f60*/  BSSY B0, `(.L_x_219) ;  /* 0x0000006000007945 */ /* 0x000fe20003800000 */
[----:B------:R-:W-:-:S07]  /*7f70*/  IMAD.MOV.U32 R15, RZ, RZ, -0x1 ;  /* 0xffffffffff0f7424 */ /* 0x000fce00078e00ff */
[----:B------:R-:W-:Y:S05]  /*7f80*/  WARPSYNC.COLLECTIVE R15, `(.L_x_220) ;  /* 0x000000000f0c7348 */ /* 0x000fea0003c00000 */
[----:B------:R-:W-:Y:S02]  /*7f90*/  ELECT P6, UR62, PT ;  /* 0x00000000003e782f */ /* 0x000fe400038c0000 */
[----:B------:R-:W-:Y:S01]  /*7fa0*/  MOV R14, UR62 ;  /* 0x0000003e000e7c02 */ /* 0x000fe20008000f00 */
[----:B------:R-:W-:Y:S10]  /*7fb0*/  ENDCOLLECTIVE ;  /* 0x000000000000791b */ /* 0x000ff40003800000 */
.L_x_220:
[----:B------:R-:W-:Y:S05]  /*7fc0*/  BSYNC B0 ;  /* 0x0000000000007941 */ /* 0x000fea0003800000 */
.L_x_219:
[----:B------:R-:W-:Y:S05]  /*7fd0*/  BRA `(.L_x_221) ;  /* 0xffffffec00707947 */ /* 0x000fea000383ffff */
.L_x_187:
[----:B0-----:R0:W1:Y:S02]  /*7fe0*/  SYNCS.PHASECHK.TRANS64.TRYWAIT P0, [R7+URZ], R4 ;  /* 0x00000004070075a7 */ /* 0x001064000800017f */
[----:B-1----:R-:W-:Y:S05]  /*7ff0*/  @!P0 NANOSLEEP.SYNCS 0x989680 ;  /* 0x009896800000895d */ /* 0x002fea0003900000 */
[----:B------:R-:W1:Y:S02]  /*8000*/  @!P0 SYNCS.PHASECHK.TRANS64 P0, [R7+URZ], R4 ;  /* 0x00000004070085a7 */ /* 0x000e64000800007f */
[----:B-1----:R-:W-:Y:S05]  /*8010*/  @!P0 BRA `(.L_x_187) ;  /* 0xfffffffc00f08947 */ /* 0x002fea000383ffff */
[----:B------:R-:W-:Y:S05]  /*8020*/  BRA `(.L_x_222) ;  /* 0xffffffec00b07947 */ /* 0x000fea000383ffff */
.L_x_188:
[----:B0-----:R0:W1:Y:S02]  /*8030*/  SYNCS.PHASECHK.TRANS64.TRYWAIT P0, [R6+URZ], R3 ;  /* 0x00000003060075a7 */ /* 0x001064000800017f */
[----:B-1----:R-:W-:Y:S05]  /*8040*/  @!P0 NANOSLEEP.SYNCS 0x989680 ;  /* 0x009896800000895d */ /* 0x002fea0003900000 */
[----:B------:R-:W1:Y:S02]  /*8050*/  @!P0 SYNCS.PHASECHK.TRANS64 P0, [R6+URZ], R3 ;  /* 0x00000003060085a7 */ /* 0x000e64000800007f */
[----:B-1----:R-:W-:Y:S05]  /*8060*/  @!P0 BRA `(.L_x_188) ;  /* 0xfffffffc00f08947 */ /* 0x002fea000383ffff */
[----:B------:R-:W-:Y:S05]  /*8070*/  BRA `(.L_x_223) ;  /* 0xffffffec00c07947 */ /* 0x000fea000383ffff */
.L_x_189:
[----:B0-----:R0:W1:Y:S02]  /*8080*/  SYNCS.PHASECHK.TRANS64.TRYWAIT P0, [R7+URZ], R4 ;  /* 0x00000004070075a7 */ /* 0x001064000800017f */
[----:B-1----:R-:W-:Y:S05]  /*8090*/  @!P0 NANOSLEEP.SYNCS 0x989680 ;  /* 0x009896800000895d */ /* 0x002fea0003900000 */
[----:B------:R-:W1:Y:S02]  /*80a0*/  @!P0 SYNCS.PHASECHK.TRANS64 P0, [R7+URZ], R4 ;  /* 0x00000004070085a7 */ /* 0x000e64000800007f */
[----:B-1----:R-:W-:Y:S05]  /*80b0*/  @!P0 BRA `(.L_x_189) ;  /* 0xfffffffc00f08947 */ /* 0x002fea000383ffff */
[----:B------:R-:W-:Y:S05]  /*80c0*/  BRA `(.L_x_224) ;  /* 0xffffffec00d07947 */ /* 0x000fea000383ffff */
.L_x_190:
[----:B0-----:R0:W1:Y:S02]  /*80d0*/  SYNCS.PHASECHK.TRANS64.TRYWAIT P0, [R6+URZ], R3 ;  /* 0x00000003060075a7 */ /* 0x001064000800017f */
[----:B-1----:R-:W-:Y:S05]  /*80e0*/  @!P0 NANOSLEEP.SYNCS 0x989680 ;  /* 0x009896800000895d */ /* 0x002fea0003900000 */
[----:B------:R-:W1:Y:S02]  /*80f0*/  @!P0 SYNCS.PHASECHK.TRANS64 P0, [R6+URZ], R3 ;  /* 0x00000003060085a7 */ /* 0x000e64000800007f */
[----:B-1----:R-:W-:Y:S05]  /*8100*/  @!P0 BRA `(.L_x_190) ;  /* 0xfffffffc00f08947 */ /* 0x002fea000383ffff */
[----:B------:R-:W-:Y:S05]  /*8110*/  BRA `(.L_x_225) ;  /* 0xffffffec00e07947 */ /* 0x000fea000383ffff */
.L_x_191:
[----:B0-----:R0:W1:Y:S02]  /*8120*/  SYNCS.PHASECHK.TRANS64.TRYWAIT P0, [R7+URZ], R4 ;  /* 0x00000004070075a7 */ /* 0x001064000800017f */
[----:B-1----:R-:W-:Y:S05]  /*8130*/  @!P0 NANOSLEEP.SYNCS 0x989680 ;  /* 0x009896800000895d */ /* 0x002fea0003900000 */
[----:B------:R-:W1:Y:S02]  /*8140*/  @!P0 SYNCS.PHASECHK.TRANS64 P0, [R7+URZ], R4 ;  /* 0x00000004070085a7 */ /* 0x000e64000800007f */
[----:B-1----:R-:W-:Y:S05]  /*8150*/  @!P0 BRA `(.L_x_191) ;  /* 0xfffffffc00f08947 */ /* 0x002fea000383ffff */
[----:B------:R-:W-:Y:S05]  /*8160*/  BRA `(.L_x_226) ;  /* 0xffffffec00f07947 */ /* 0x000fea000383ffff */
.L_x_192:
[----:B0-----:R0:W1:Y:S02]  /*8170*/  SYNCS.PHASECHK.TRANS64.TRYWAIT P0, [R6+URZ], R3 ;  /* 0x00000003060075a7 */ /* 0x001064000800017f */
[----:B-1----:R-:W-:Y:S05]  /*8180*/  @!P0 NANOSLEEP.SYNCS 0x989680 ;  /* 0x009896800000895d */ /* 0x002fea0003900000 */
[----:B------:R-:W1:Y:S02]  /*8190*/  @!P0 SYNCS.PHASECHK.TRANS64 P0, [R6+URZ], R3 ;  /* 0x00000003060085a7 */ /* 0x000e64000800007f */
[----:B-1----:R-:W-:Y:S05]  /*81a0*/  @!P0 BRA `(.L_x_192) ;  /* 0xfffffffc00f08947 */ /* 0x002fea000383ffff */
[----:B------:R-:W-:Y:S05]  /*81b0*/  BRA `(.L_x_227) ;  /* 0xfffffff000007947 */ /* 0x000fea000383ffff */
.L_x_193:
[----:B0-----:R0:W1:Y:S02]  /*81c0*/  SYNCS.PHASECHK.TRANS64.TRYWAIT P0, [R7+URZ], R4 ;  /* 0x00000004070075a7 */ /* 0x001064000800017f */
[----:B-1----:R-:W-:Y:S05]  /*81d0*/  @!P0 NANOSLEEP.SYNCS 0x989680 ;  /* 0x009896800000895d */ /* 0x002fea0003900000 */
[----:B------:R-:W1:Y:S02]  /*81e0*/  @!P0 SYNCS.PHASECHK.TRANS64 P0, [R7+URZ], R4 ;  /* 0x00000004070085a7 */ /* 0x000e64000800007f */
[----:B-1----:R-:W-:Y:S05]  /*81f0*/  @!P0 BRA `(.L_x_193) ;  /* 0xfffffffc00f08947 */ /* 0x002fea000383ffff */
[----:B------:R-:W-:Y:S05]  /*8200*/  BRA `(.L_x_228) ;  /* 0xfffffff000107947 */ /* 0x000fea000383ffff */
.L_x_194:
[----:B0-----:R0:W1:Y:S02]  /*8210*/  SYNCS.PHASECHK.TRANS64.TRYWAIT P0, [R6+URZ], R3 ;  /* 0x00000003060075a7 */ /* 0x001064000800017f */
[----:B-1----:R-:W-:Y:S05]  /*8220*/  @!P0 NANOSLEEP.SYNCS 0x989680 ;  /* 0x009896800000895d */ /* 0x002fea0003900000 */
[----:B------:R-:W1:Y:S02]  /*8230*/  @!P0 SYNCS.PHASECHK.TRANS64 P0, [R6+URZ], R3 ;  /* 0x00000003060085a7 */ /* 0x000e64000800007f */
[----:B-1----:R-:W-:Y:S05]  /*8240*/  @!P0 BRA `(.L_x_194) ;  /* 0xfffffffc00f08947 */ /* 0x002fea000383ffff */
[----:B------:R-:W-:Y:S05]  /*8250*/  BRA `(.L_x_229) ;  /* 0xfffffff000207947 */ /* 0x000fea000383ffff */
.L_x_195:
[----:B0-----:R0:W1:Y:S02]  /*8260*/  SYNCS.PHASECHK.TRANS64.TRYWAIT P0, [R7+URZ], R4 ;  /* 0x00000004070075a7 */ /* 0x001064000800017f */
[----:B-1----:R-:W-:Y:S05]  /*8270*/  @!P0 NANOSLEEP.SYNCS 0x989680 ;  /* 0x009896800000895d */ /* 0x002fea0003900000 */
[----:B------:R-:W1:Y:S02]  /*8280*/  @!P0 SYNCS.PHASECHK.TRANS64 P0, [R7+URZ], R4 ;  /* 0x00000004070085a7 */ /* 0x000e64000800007f */
[----:B-1----:R-:W-:Y:S05]  /*8290*/  @!P0 BRA `(.L_x_195) ;  /* 0xfffffffc00f08947 */ /* 0x002fea000383ffff */
[----:B------:R-:W-:Y:S05]  /*82a0*/  BRA `(.L_x_230) ;  /* 0xfffffff000307947 */ /* 0x000fea000383ffff */
.L_x_196:
[----:B0-----:R0:W1:Y:S02]  /*82b0*/  SYNCS.PHASECHK.TRANS64.TRYWAIT P0, [R6+URZ], R3 ;  /* 0x00000003060075a7 */ /* 0x001064000800017f */
[----:B-1----:R-:W-:Y:S05]  /*82c0*/  @!P0 NANOSLEEP.SYNCS 0x989680 ;  /* 0x009896800000895d */ /* 0x002fea0003900000 */
[----:B------:R-:W1:Y:S02]  /*82d0*/  @!P0 SYNCS.PHASECHK.TRANS64 P0, [R6+URZ], R3 ;  /* 0x00000003060085a7 */ /* 0x000e64000800007f */
[----:B-1----:R-:W-:Y:S05]  /*82e0*/  @!P0 BRA `(.L_x_196) ;  /* 0xfffffffc00f08947 */ /* 0x002fea000383ffff */
[----:B------:R-:W-:Y:S05]  /*82f0*/  BRA `(.L_x_231) ;  /* 0xfffffff000407947 */ /* 0x000fea000383ffff */
.L_x_197:
[----:B0-----:R0:W1:Y:S02]  /*8300*/  SYNCS.PHASECHK.TRANS64.TRYWAIT P0, [R7+URZ], R4 ;  /* 0x00000004070075a7 */ /* 0x001064000800017f */
[----:B-1----:R-:W-:Y:S05]  /*8310*/  @!P0 NANOSLEEP.SYNCS 0x989680 ;  /* 0x009896800000895d */ /* 0x002fea0003900000 */
[----:B------:R-:W1:Y:S02]  /*8320*/  @!P0 SYNCS.PHASECHK.TRANS64 P0, [R7+URZ], R4 ;  /* 0x00000004070085a7 */ /* 0x000e64000800007f */
[----:B-1----:R-:W-:Y:S05]  /*8330*/  @!P0 BRA `(.L_x_197) ;  /* 0xfffffffc00f08947 */ /* 0x002fea000383ffff */
[----:B------:R-:W-:Y:S05]  /*8340*/  BRA `(.L_x_232) ;  /* 0xfffffff000507947 */ /* 0x000fea000383ffff */
.L_x_198:
[----:B0-----:R0:W1:Y:S02]  /*8350*/  SYNCS.PHASECHK.TRANS64.TRYWAIT P0, [R6+URZ], R3 ;  /* 0x00000003060075a7 */ /* 0x001064000800017f */
[----:B-1----:R-:W-:Y:S05]  /*8360*/  @!P0 NANOSLEEP.SYNCS 0x989680 ;  /* 0x009896800000895d */ /* 0x002fea0003900000 */
[----:B------:R-:W1:Y:S02]  /*8370*/  @!P0 SYNCS.PHASECHK.TRANS64 P0, [R6+URZ], R3 ;  /* 0x00000003060085a7 */ /* 0x000e64000800007f */
[----:B-1----:R-:W-:Y:S05]  /*8380*/  @!P0 BRA `(.L_x_198) ;  /* 0xfffffffc00f08947 */ /* 0x002fea000383ffff */
[----:B------:R-:W-:Y:S05]  /*8390*/  BRA `(.L_x_233) ;  /* 0xfffffff000607947 */ /* 0x000fea000383ffff */
.L_x_199:
[----:B0-----:R0:W1:Y:S02]  /*83a0*/  SYNCS.PHASECHK.TRANS64.TRYWAIT P0, [R7+URZ], R4 ;  /* 0x00000004070075a7 */ /* 0x001064000800017f */
[----:B-1----:R-:W-:Y:S05]  /*83b0*/  @!P0 NANOSLEEP.SYNCS 0x989680 ;  /* 0x009896800000895d */ /* 0x002fea0003900000 */
[----:B------:R-:W1:Y:S02]  /*83c0*/  @!P0 SYNCS.PHASECHK.TRANS64 P0, [R7+URZ], R4 ;  /* 0x00000004070085a7 */ /* 0x000e64000800007f */
[----:B-1----:R-:W-:Y:S05]  /*83d0*/  @!P0 BRA `(.L_x_199) ;  /* 0xfffffffc00f08947 */ /* 0x002fea000383ffff */
[----:B------:R-:W-:Y:S05]  /*83e0*/  BRA `(.L_x_234) ;  /* 0xfffffff000707947 */ /* 0x000fea000383ffff */
.L_x_200:
[----:B0-----:R0:W1:Y:S02]  /*83f0*/  SYNCS.PHASECHK.TRANS64.TRYWAIT P0, [R6+URZ], R3 ;  /* 0x00000003060075a7 */ /* 0x001064000800017f */
[----:B-1----:R-:W-:Y:S05]  /*8400*/  @!P0 NANOSLEEP.SYNCS 0x989680 ;  /* 0x009896800000895d */ /* 0x002fea0003900000 */
[----:B------:R-:W1:Y:S02]  /*8410*/  @!P0 SYNCS.PHASECHK.TRANS64 P0, [R6+URZ], R3 ;  /* 0x00000003060085a7 */ /* 0x000e64000800007f */
[----:B-1----:R-:W-:Y:S05]  /*8420*/  @!P0 BRA `(.L_x_200) ;  /* 0xfffffffc00f08947 */ /* 0x002fea000383ffff */
[----:B------:R-:W-:Y:S05]  /*8430*/  BRA `(.L_x_235) ;  /* 0xfffffff000807947 */ /* 0x000fea000383ffff */
.L_x_201:
[----:B0-----:R0:W1:Y:S02]  /*8440*/  SYNCS.PHASECHK.TRANS64.TRYWAIT P0, [R7+URZ], R4 ;  /* 0x00000004070075a7 */ /* 0x001064000800017f */
[----:B-1----:R-:W-:Y:S05]  /*8450*/  @!P0 NANOSLEEP.SYNCS 0x989680 ;  /* 0x009896800000895d */ /* 0x002fea0003900000 */
[----:B------:R-:W1:Y:S02]  /*8460*/  @!P0 SYNCS.PHASECHK.TRANS64 P0, [R7+URZ], R4 ;  /* 0x00000004070085a7 */ /* 0x000e64000800007f */
[----:B-1----:R-:W-:Y:S05]  /*8470*/  @!P0 BRA `(.L_x_201) ;  /* 0xfffffffc00f08947 */ /* 0x002fea000383ffff */
[----:B------:R-:W-:Y:S05]  /*8480*/  BRA `(.L_x_236) ;  /* 0xfffffff000907947 */ /* 0x000fea000383ffff */
.L_x_202:
[----:B0-----:R0:W1:Y:S02]  /*8490*/  SYNCS.PHASECHK.TRANS64.TRYWAIT P0, [R6+URZ], R3 ;  /* 0x00000003060075a7 */ /* 0x001064000800017f */
[----:B-1----:R-:W-:Y:S05]  /*84a0*/  @!P0 NANOSLEEP.SYNCS 0x989680 ;  /* 0x009896800000895d */ /* 0x002fea0003900000 */
[----:B------:R-:W1:Y:S02]  /*84b0*/  @!P0 SYNCS.PHASECHK.TRANS64 P0, [R6+URZ], R3 ;  /* 0x00000003060085a7 */ /* 0x000e64000800007f */
[----:B-1----:R-:W-:Y:S05]  /*84c0*/  @!P0 BRA `(.L_x_202) ;  /* 0xfffffffc00f08947 */ /* 0x002fea000383ffff */
[----:B------:R-:W-:Y:S05]  /*84d0*/  BRA `(.L_x_237) ;  /* 0xfffffff000a07947 */ /* 0x000fea000383ffff */
.L_x_203:
[----:B0-----:R0:W1:Y:S02]  /*84e0*/  SYNCS.PHASECHK.TRANS64.TRYWAIT P0, [R7+URZ], R4 ;  /* 0x00000004070075a7 */ /* 0x001064000800017f */
[----:B-1----:R-:W-:Y:S05]  /*84f0*/  @!P0 NANOSLEEP.SYNCS 0x989680 ;  /* 0x009896800000895d */ /* 0x002fea0003900000 */
[----:B------:R-:W1:Y:S02]  /*8500*/  @!P0 SYNCS.PHASECHK.TRANS64 P0, [R7+URZ], R4 ;  /* 0x00000004070085a7 */ /* 0x000e64000800007f */
[----:B-1----:R-:W-:Y:S05]  /*8510*/  @!P0 BRA `(.L_x_203) ;  /* 0xfffffffc00f08947 */ /* 0x002fea000383ffff */
[----:B------:R-:W-:Y:S05]  /*8520*/  BRA `(.L_x_238) ;  /* 0xfffffff000b07947 */ /* 0x000fea000383ffff */
.L_x_204:
[----:B0-----:R0:W1:Y:S02]  /*8530*/  SYNCS.PHASECHK.TRANS64.TRYWAIT P0, [R6+URZ], R3 ;  /* 0x00000003060075a7 */ /* 0x001064000800017f */
[----:B-1----:R-:W-:Y:S05]  /*8540*/  @!P0 NANOSLEEP.SYNCS 0x989680 ;  /* 0x009896800000895d */ /* 0x002fea0003900000 */
[----:B------:R-:W1:Y:S02]  /*8550*/  @!P0 SYNCS.PHASECHK.TRANS64 P0, [R6+URZ], R3 ;  /* 0x00000003060085a7 */ /* 0x000e64000800007f */
[----:B-1----:R-:W-:Y:S05]  /*8560*/  @!P0 BRA `(.L_x_204) ;  /* 0xfffffffc00f08947 */ /* 0x002fea000383ffff */
[----:B------:R-:W-:Y:S05]  /*8570*/  BRA `(.L_x_239) ;  /* 0xfffffff000c07947 */ /* 0x000fea000383ffff */
.L_x_205:
[----:B0-----:R0:W1:Y:S02]  /*8580*/  SYNCS.PHASECHK.TRANS64.TRYWAIT P0, [R7+URZ], R4 ;  /* 0x00000004070075a7 */ /* 0x001064000800017f */
[----:B-1----:R-:W-:Y:S05]  /*8590*/  @!P0 NANOSLEEP.SYNCS 0x989680 ;  /* 0x009896800000895d */ /* 0x002fea0003900000 */
[----:B------:R-:W1:Y:S02]  /*85a0*/  @!P0 SYNCS.PHASECHK.TRANS64 P0, [R7+URZ], R4 ;  /* 0x00000004070085a7 */ /* 0x000e64000800007f */
[----:B-1----:R-:W-:Y:S05]  /*85b0*/  @!P0 BRA `(.L_x_205) ;  /* 0xfffffffc00f08947 */ /* 0x002fea000383ffff */
[----:B------:R-:W-:Y:S05]  /*85c0*/  BRA `(.L_x_240) ;  /* 0xfffffff000d07947 */ /* 0x000fea000383ffff */
.L_x_206:
[----:B0-----:R0:W1:Y:S02]  /*85d0*/  SYNCS.PHASECHK.TRANS64.TRYWAIT P0, [R6+URZ], R3 ;  /* 0x00000003060075a7 */ /* 0x001064000800017f */
[----:B-1----:R-:W-:Y:S05]  /*85e0*/  @!P0 NANOSLEEP.SYNCS 0x989680 ;  /* 0x009896800000895d */ /* 0x002fea0003900000 */
[----:B------:R-:W1:Y:S02]  /*85f0*/  @!P0 SYNCS.PHASECHK.TRANS64 P0, [R6+URZ], R3 ;  /* 0x00000003060085a7 */ /* 0x000e64000800007f */
[----:B-1----:R-:W-:Y:S05]  /*8600*/  @!P0 BRA `(.L_x_206) ;  /* 0xfffffffc00f08947 */ /* 0x002fea000383ffff */
[----:B------:R-:W-:Y:S05]  /*8610*/  BRA `(.L_x_241) ;  /* 0xfffffff000e07947 */ /* 0x000fea000383ffff */
.L_x_207:
[----:B0-----:R0:W1:Y:S02]  /*8620*/  SYNCS.PHASECHK.TRANS64.TRYWAIT P0, [R7+URZ], R4 ;  /* 0x00000004070075a7 */ /* 0x001064000800017f */
[----:B-1----:R-:W-:Y:S05]  /*8630*/  @!P0 NANOSLEEP.SYNCS 0x989680 ;  /* 0x009896800000895d */ /* 0x002fea0003900000 */
[----:B------:R-:W1:Y:S02]  /*8640*/  @!P0 SYNCS.PHASECHK.TRANS64 P0, [R7+URZ], R4 ;  /* 0x00000004070085a7 */ /* 0x000e64000800007f */
[----:B-1----:R-:W-:Y:S05]  /*8650*/  @!P0 BRA `(.L_x_207) ;  /* 0xfffffffc00f08947 */ /* 0x002fea000383ffff */
[----:B------:R-:W-:Y:S05]  /*8660*/  BRA `(.L_x_242) ;  /* 0xfffffff000f07947 */ /* 0x000fea000383ffff */
.L_x_208:
[----:B0-----:R0:W1:Y:S02]  /*8670*/  SYNCS.PHASECHK.TRANS64.TRYWAIT P0, [R6+URZ], R3 ;  /* 0x00000003060075a7 */ /* 0x001064000800017f */
[----:B-1----:R-:W-:Y:S05]  /*8680*/  @!P0 NANOSLEEP.SYNCS 0x989680 ;  /* 0x009896800000895d */ /* 0x002fea0003900000 */
[----:B------:R-:W1:Y:S02]  /*8690*/  @!P0 SYNCS.PHASECHK.TRANS64 P0, [R6+URZ], R3 ;  /* 0x00000003060085a7 */ /* 0x000e64000800007f */
[----:B-1----:R-:W-:Y:S05]  /*86a0*/  @!P0 BRA `(.L_x_208) ;  /* 0xfffffffc00f08947 */ /* 0x002fea000383ffff */
[----:B------:R-:W-:Y:S05]  /*86b0*/  BRA `(.L_x_243) ;  /* 0xfffffff400007947 */ /* 0x000fea000383ffff */
.L_x_209:
[----:B0-----:R0:W1:Y:S02]  /*86c0*/  SYNCS.PHASECHK.TRANS64.TRYWAIT P0, [R7+URZ], R4 ;  /* 0x00000004070075a7 */ /* 0x001064000800017f */
[----:B-1----:R-:W-:Y:S05]  /*86d0*/  @!P0 NANOSLEEP.SYNCS 0x989680 ;  /* 0x009896800000895d */ /* 0x002fea0003900000 */
[----:B------:R-:W1:Y:S02]  /*86e0*/  @!P0 SYNCS.PHASECHK.TRANS64 P0, [R7+URZ], R4 ;  /* 0x00000004070085a7 */ /* 0x000e64000800007f */
[----:B-1----:R-:W-:Y:S05]  /*86f0*/  @!P0 BRA `(.L_x_209) ;  /* 0xfffffffc00f08947 */ /* 0x002fea000383ffff */
[----:B------:R-:W-:Y:S05]  /*8700*/  BRA `(.L_x_244) ;  /* 0xfffffff400107947 */ /* 0x000fea000383ffff */
.L_x_210:
[----:B0-----:R0:W1:Y:S02]  /*8710*/  SYNCS.PHASECHK.TRANS64.TRYWAIT P0, [R6+URZ], R3 ;  /* 0x00000003060075a7 */ /* 0x001064000800017f */
[----:B-1----:R-:W-:Y:S05]  /*8720*/  @!P0 NANOSLEEP.SYNCS 0x989680 ;  /* 0x009896800000895d */ /* 0x002fea0003900000 */
[----:B------:R-:W1:Y:S02]  /*8730*/  @!P0 SYNCS.PHASECHK.TRANS64 P0, [R6+URZ], R3 ;  /* 0x00000003060085a7 */ /* 0x000e64000800007f */
[----:B-1----:R-:W-:Y:S05]  /*8740*/  @!P0 BRA `(.L_x_210) ;  /* 0xfffffffc00f08947 */ /* 0x002fea000383ffff */
[----:B------:R-:W-:Y:S05]  /*8750*/  BRA `(.L_x_245) ;  /* 0xfffffff400207947 */ /* 0x000fea000383ffff */
.L_x_211:
[----:B0-----:R0:W1:Y:S02]  /*8760*/  SYNCS.PHASECHK.TRANS64.TRYWAIT P0, [R7+URZ], R4 ;  /* 0x00000004070075a7 */ /* 0x001064000800017f */
[----:B-1----:R-:W-:Y:S05]  /*8770*/  @!P0 NANOSLEEP.SYNCS 0x989680 ;  /* 0x009896800000895d */ /* 0x002fea0003900000 */
[----:B------:R-:W1:Y:S02]  /*8780*/  @!P0 SYNCS.PHASECHK.TRANS64 P0, [R7+URZ], R4 ;  /* 0x00000004070085a7 */ /* 0x000e64000800007f */
[----:B-1----:R-:W-:Y:S05]  /*8790*/  @!P0 BRA `(.L_x_211) ;  /* 0xfffffffc00f08947 */ /* 0x002fea000383ffff */
[----:B------:R-:W-:Y:S05]  /*87a0*/  BRA `(.L_x_246) ;  /* 0xfffffff400307947 */ /* 0x000fea000383ffff */
.L_x_212:
[----:B0-----:R0:W1:Y:S02]  /*87b0*/  SYNCS.PHASECHK.TRANS64.TRYWAIT P0, [R6+URZ], R3 ;  /* 0x00000003060075a7 */ /* 0x001064000800017f */
[----:B-1----:R-:W-:Y:S05]  /*87c0*/  @!P0 NANOSLEEP.SYNCS 0x989680 ;  /* 0x009896800000895d */ /* 0x002fea0003900000 */
[----:B------:R-:W1:Y:S02]  /*87d0*/  @!P0 SYNCS.PHASECHK.TRANS64 P0, [R6+URZ], R3 ;  /* 0x00000003060085a7 */ /* 0x000e64000800007f */
[----:B-1----:R-:W-:Y:S05]  /*87e0*/  @!P0 BRA `(.L_x_212) ;  /* 0xfffffffc00f08947 */ /* 0x002fea000383ffff */
[----:B------:R-:W-:Y:S05]  /*87f0*/  BRA `(.L_x_247) ;  /* 0xfffffff400407947 */ /* 0x000fea000383ffff */
.L_x_213:
[----:B-1----:R1:W2:Y:S02]  /*8800*/  SYNCS.PHASECHK.TRANS64.TRYWAIT P0, [R7+URZ], R4 ;  /* 0x00000004070075a7 */ /* 0x0022a4000800017f */
[----:B--2---:R-:W-:Y:S05]  /*8810*/  @!P0 NANOSLEEP.SYNCS 0x989680 ;  /* 0x009896800000895d */ /* 0x004fea0003900000 */
[----:B------:R-:W2:Y:S02]  /*8820*/  @!P0 SYNCS.PHASECHK.TRANS64 P0, [R7+URZ], R4 ;  /* 0x00000004070085a7 */ /* 0x000ea4000800007f */
[----:B--2---:R-:W-:Y:S05]  /*8830*/  @!P0 BRA `(.L_x_213) ;  /* 0xfffffffc00f08947 */ /* 0x004fea000383ffff */
[----:B------:R-:W-:Y:S05]  /*8840*/  BRA `(.L_x_248) ;  /* 0xfffffff400487947 */ /* 0x000fea000383ffff */
.L_x_249:
[----:B------:R-:W-:-:S00]  /*8850*/  BRA `(.L_x_249) ;  /* 0xfffffffc00fc7947 */ /* 0x000fc0000383ffff */
[----:B------:R-:W-:-:S00]  /*8860*/  NOP ;  /* 0x0000000000007918 */ /* 0x000fc00000000000 */
        /* <DEDUP_REMOVED lines=9> */
.L_x_250:


//--------------------- .nv.global.init           --------------------------
	.section	.nv.global.init,"aw",@progbits
.nv.global.init:
	.type		$str$22,@object
	.size		$str$22,($str$23 - $str$22)
$str$22:
        /*0000*/ 	.byte	0x6b, 0x5f, 0x74, 0x69, 0x6c, 0x65, 0x5f, 0x63, 0x6f, 0x75, 0x6e, 0x74, 0x20, 0x3e, 0x3d, 0x20
        /*0010*/ 	.byte	0x31, 0x00
	.type		$str$23,@object
	.size		$str$23,(__unnamed_1 - $str$23)
$str$23:
        /*0012*/ 	.byte	0x2f, 0x74, 0x6d, 0x70, 0x2f, 0x63, 0x75, 0x74, 0x6c, 0x61, 0x73, 0x73, 0x5f, 0x73, 0x77, 0x65
        /*0022*/ 	.byte	0x65, 0x70, 0x5f, 0x73, 0x72, 0x63, 0x2f, 0x69, 0x6e, 0x63, 0x6c, 0x75, 0x64, 0x65, 0x2f, 0x63
        /*0032*/ 	.byte	0x75, 0x74, 0x6c, 0x61, 0x73, 0x73, 0x2f, 0x67, 0x65, 0x6d, 0x6d, 0x2f, 0x63, 0x6f, 0x6c, 0x6c
        /*0042*/ 	.byte	0x65, 0x63, 0x74, 0x69, 0x76, 0x65, 0x2f, 0x73, 0x6d, 0x39, 0x30, 0x5f, 0x6d, 0x6d, 0x61, 0x5f
        /*0052*/ 	.byte	0x74, 0x6d, 0x61, 0x5f, 0x67, 0x6d, 0x6d, 0x61, 0x5f, 0x73, 0x73, 0x5f, 0x77, 0x61, 0x72, 0x70
        /*0062*/ 	.byte	0x73, 0x70, 0x65, 0x63, 0x69, 0x61, 0x6c, 0x69, 0x7a, 0x65, 0x64, 0x2e, 0x68, 0x70, 0x70, 0x00
	.type		__unnamed_1,@object
	.size		__unnamed_1,(.L_0 - __unnamed_1)
__unnamed_1:
        /*0072*/ 	.byte	0x76, 0x6f, 0x69, 0x64, 0x20, 0x63, 0x75, 0x74, 0x6c, 0x61, 0x73, 0x73, 0x3a, 0x3a, 0x67, 0x65
        /* <DEDUP_REMOVED lines=173> */
        /*0b52*/ 	.byte	0x74, 0x79, 0x5d, 0x00
.L_0:


//--------------------- .nv.shared._ZN7cutlass13device_kernelINS_4gemm6kernel13GemmUniversalIN4cute5tupleIJiiiiEEENS1_10collective13CollectiveMmaINS1_34MainloopSm90TmaGmmaWarpSpecializedILi28ENS5_IJNS4_1CILi2EEESB_NSA_ILi1EEEEEENS1_35KernelTmaWarpSpecializedCooperativeEEENS5_IJNSA_ILi128EEESG_NSA_ILi32EEEEEEaNS5_IJlSC_lEEEaSJ_NS4_8TiledMMAINS4_8MMA_AtomIJNS4_4SM904GMMA27MMA_64x128x32_S32S8S8_SS_TNEEEENS4_6LayoutINS5_IJSB_SC_SC_EEENS5_IJSC_NSA_ILi0EEESS_EEEEENS5_IJNS4_10UnderscoreESV_SV_EEEEENS4_23SM90_TMA_LOAD_MULTICASTENS4_14ComposedLayoutINS4_7SwizzleILi1ELi4ELi3EEENS4_18smem_ptr_flag_bitsILi8EEENSQ_INS5_IJNSA_ILi8EEESH_EEENS5_IJSH_SC_EEEEEEEvNS4_8identityESY_S18_vS19_EENS_8epilogue10collective6detail29Sm90TmaWarpSpecializedAdapterINS1C_15DefaultEpilogueIaSJ_SJ_NS1B_6thread17LinearCombinationIaLi1EiiLNS1G_9ScaleType4KindE0ELNS_15FloatRoundStyleE2EaEENS1_15EpilogueDefaultEEEEEvvEEEEvNT_6ParamsE --------------------------
	.section	.nv.shared._ZN7cutlass13device_kernelINS_4gemm6kernel13GemmUniversalIN4cute5tupleIJiiiiEEENS1_10collective13CollectiveMmaINS1_34MainloopSm90TmaGmmaWarpSpecializedILi28ENS5_IJNS4_1CILi2EEESB_NSA_ILi1EEEEEENS1_35KernelTmaWarpSpecializedCooperativeEEENS5_IJNSA_ILi128EEESG_NSA_ILi32EEEEEEaNS5_IJlSC_lEEEaSJ_NS4_8TiledMMAINS4_8MMA_AtomIJNS4_4SM904GMMA27MMA_64x128x32_S32S8S8_SS_TNEEEENS4_6LayoutINS5_IJSB_SC_SC_EEENS5_IJSC_NSA_ILi0EEESS_EEEEENS5_IJNS4_10UnderscoreESV_SV_EEEEENS4_23SM90_TMA_LOAD_MULTICASTENS4_14ComposedLayoutINS4_7SwizzleILi1ELi4ELi3EEENS4_18smem_ptr_flag_bitsILi8EEENSQ_INS5_IJNSA_ILi8EEESH_EEENS5_IJSH_SC_EEEEEEEvNS4_8identityESY_S18_vS19_EENS_8epilogue10collective6detail29Sm90TmaWarpSpecializedAdapterINS1C_15DefaultEpilogueIaSJ_SJ_NS1B_6thread17LinearCombinationIaLi1EiiLNS1G_9ScaleType4KindE0ELNS_15FloatRoundStyleE2EaEENS1_15EpilogueDefaultEEEEEvvEEEEvNT_6ParamsE,"aw",@nobits
	.sectionflags	@""
	.align	16
	.zero		1024


//--------------------- .nv.shared.reserved.0     --------------------------
	.section	.nv.shared.reserved.0,"aw",@nobits
	.weak		__nv_reservedSMEM_offset_0_alias
	.size		__nv_reservedSMEM_offset_0_alias, 0, 0
	.other		__nv_reservedSMEM_offset_0_alias,@"STO_CUDA_RESERVED_SHARED STV_DEFAULT"
__nv_reservedSMEM_offset_0_alias:
	.zero		0


//--------------------- .nv.global                --------------------------
	.section	.nv.global,"aw",@nobits
.nv.global:
	.type		_ZN40_INTERNAL_a4302c8e_4_k_cu_e459295b_232224cute1_E,@object
	.size		_ZN40_INTERNAL_a4302c8e_4_k_cu_e459295b_232224cute1_E,(_ZN40_INTERNAL_a4302c8e_4_k_cu_e459295b_232224cuda3std3__45__cpo6cbeginE - _ZN40_INTERNAL_a4302c8e_4_k_cu_e459295b_232224cute1_E)
_ZN40_INTERNAL_a4302c8e_4_k_cu_e459295b_232224cute1_E:
	.zero		1
	.type		_ZN40_INTERNAL_a4302c8e_4_k_cu_e459295b_232224cuda3std3__45__cpo6cbeginE,@object
	.size		_ZN40_INTERNAL_a4302c8e_4_k_cu_e459295b_232224cuda3std3__45__cpo6cbeginE,(_ZN40_INTERNAL_a4302c8e_4_k_cu_e459295b_232224cuda3std3__48in_placeE - _ZN40_INTERNAL_a4302c8e_4_k_cu_e459295b_232224cuda3std3__45__cpo6cbeginE)
_ZN40_INTERNAL_a4302c8e_4_k_cu_e459295b_232224cuda3std3__45__cpo6cbeginE:
	.zero		1
	.type		_ZN40_INTERNAL_a4302c8e_4_k_cu_e459295b_232224cuda3std3__48in_placeE,@object
	.size		_ZN40_INTERNAL_a4302c8e_4_k_cu_e459295b_232224cuda3std3__48in_placeE,(_ZN40_INTERNAL_a4302c8e_4_k_cu_e459295b_232224cuda3std6ranges3__45__cpo9iter_moveE - _ZN40_INTERNAL_a4302c8e_4_k_cu_e459295b_232224cuda3std3__48in_placeE)
_ZN40_INTERNAL_a4302c8e_4_k_cu_e459295b_232224cuda3std3__48in_placeE:
	.zero		1
	.type		_ZN40_INTERNAL_a4302c8e_4_k_cu_e459295b_232224cuda3std6ranges3__45__cpo9iter_moveE,@object
	.size		_ZN40_INTERNAL_a4302c8e_4_k_cu_e459295b_232224cuda3std6ranges3__45__cpo9iter_moveE,(_ZN40_INTERNAL_a4302c8e_4_k_cu_e459295b_232224cuda3std3__45__cpo5beginE - _ZN40_INTERNAL_a4302c8e_4_k_cu_e459295b_232224cuda3std6ranges3__45__cpo9iter_moveE)
_ZN40_INTERNAL_a4302c8e_4_k_cu_e459295b_232224cuda3std6ranges3__45__cpo9iter_moveE:
	.zero		1
	.type		_ZN40_INTERNAL_a4302c8e_4_k_cu_e459295b_232224cuda3std3__45__cpo5beginE,@object
	.size		_ZN40_INTERNAL_a4302c8e_4_k_cu_e459295b_232224cuda3std3__45__cpo5beginE,(_ZN40_INTERNAL_a4302c8e_4_k_cu_e459295b_232224cuda3std3__442_GLOBAL__N__a4302c8e_4_k_cu_e459295b_232226ignoreE - _ZN40_INTERNAL_a4302c8e_4_k_cu_e459295b_232224cuda3std3__45__cpo5beginE)
_ZN40_INTERNAL_a4302c8e_4_k_cu_e459295b_232224cuda3std3__45__cpo5beginE:
	.zero		1
	.type		_ZN40_INTERNAL_a4302c8e_4_k_cu_e459295b_232224cuda3std3__442_GLOBAL__N__a4302c8e_4_k_cu_e459295b_232226ignoreE,@object
	.size		_ZN40_INTERNAL_a4302c8e_4_k_cu_e459295b_232224cuda3std3__442_GLOBAL__N__a4302c8e_4_k_cu_e459295b_232226ignoreE,(_ZN40_INTERNAL_a4302c8e_4_k_cu_e459295b_232224cute7productE - _ZN40_INTERNAL_a4302c8e_4_k_cu_e459295b_232224cuda3std3__442_GLOBAL__N__a4302c8e_4_k_cu_e459295b_232226ignoreE)
_ZN40_INTERNAL_a4302c8e_4_k_cu_e459295b_232224cuda3std3__442_GLOBAL__N__a4302c8e_4_k_cu_e459295b_232226ignoreE:
	.zero		1
	.type		_ZN40_INTERNAL_a4302c8e_4_k_cu_e459295b_232224cute7productE,@object
	.size		_ZN40_INTERNAL_a4302c8e_4_k_cu_e459295b_232224cute7productE,(_ZN40_INTERNAL_a4302c8e_4_k_cu_e459295b_232224cuda3std3__45__cpo3endE - _ZN40_INTERNAL_a4302c8e_4_k_cu_e459295b_232224cute7productE)
_ZN40_INTERNAL_a4302c8e_4_k_cu_e459295b_232224cute7productE:
	.zero		1
	.type		_ZN40_INTERNAL_a4302c8e_4_k_cu_e459295b_232224cuda3std3__45__cpo3endE,@object
	.size		_ZN40_INTERNAL_a4302c8e_4_k_cu_e459295b_232224cuda3std3__45__cpo3endE,(_ZN40_INTERNAL_a4302c8e_4_k_cu_e459295b_232224cuda3std3__419piecewise_constructE - _ZN40_INTERNAL_a4302c8e_4_k_cu_e459295b_232224cuda3std3__45__cpo3endE)
_ZN40_INTERNAL_a4302c8e_4_k_cu_e459295b_232224cuda3std3__45__cpo3endE:
	.zero		1
	.type		_ZN40_INTERNAL_a4302c8e_4_k_cu_e459295b_232224cuda3std3__419piecewise_constructE,@object
	.size		_ZN40_INTERNAL_a4302c8e_4_k_cu_e459295b_232224cuda3std3__419piecewise_constructE,(_ZN40_INTERNAL_a4302c8e_4_k_cu_e459295b_232224cuda3std3__45__cpo4cendE - _ZN40_INTERNAL_a4302c8e_4_k_cu_e459295b_232224cuda3std3__419piecewise_constructE)
_ZN40_INTERNAL_a4302c8e_4_k_cu_e459295b_232224cuda3std3__419piecewise_constructE:
	.zero		1
	.type		_ZN40_INTERNAL_a4302c8e_4_k_cu_e459295b_232224cuda3std3__45__cpo4cendE,@object
	.size		_ZN40_INTERNAL_a4302c8e_4_k_cu_e459295b_232224cuda3std3__45__cpo4cendE,(_ZN40_INTERNAL_a4302c8e_4_k_cu_e459295b_232224cuda3std6ranges3__45__cpo4swapE - _ZN40_INTERNAL_a4302c8e_4_k_cu_e459295b_232224cuda3std3__45__cpo4cendE)
_ZN40_INTERNAL_a4302c8e_4_k_cu_e459295b_232224cuda3std3__45__cpo4cendE:
	.zero		1
	.type		_ZN40_INTERNAL_a4302c8e_4_k_cu_e459295b_232224cuda3std6ranges3__45__cpo4swapE,@object
	.size		_ZN40_INTERNAL_a4302c8e_4_k_cu_e459295b_232224cuda3std6ranges3__45__cpo4swapE,(.L_8 - _ZN40_INTERNAL_a4302c8e_4_k_cu_e459295b_232224cuda3std6ranges3__45__cpo4swapE)
_ZN40_INTERNAL_a4302c8e_4_k_cu_e459295b_232224cuda3std6ranges3__45__cpo4swapE:
	.zero		1
.L_8:


//--------------------- .nv.constant0._ZN7cutlass13device_kernelINS_4gemm6kernel13GemmUniversalIN4cute5tupleIJiiiiEEENS1_10collective13CollectiveMmaINS1_34MainloopSm90TmaGmmaWarpSpecializedILi28ENS5_IJNS4_1CILi2EEESB_NSA_ILi1EEEEEENS1_35KernelTmaWarpSpecializedCooperativeEEENS5_IJNSA_ILi128EEESG_NSA_ILi32EEEEEEaNS5_IJlSC_lEEEaSJ_NS4_8TiledMMAINS4_8MMA_AtomIJNS4_4SM904GMMA27MMA_64x128x32_S32S8S8_SS_TNEEEENS4_6LayoutINS5_IJSB_SC_SC_EEENS5_IJSC_NSA_ILi0EEESS_EEEEENS5_IJNS4_10UnderscoreESV_SV_EEEEENS4_23SM90_TMA_LOAD_MULTICASTENS4_14ComposedLayoutINS4_7SwizzleILi1ELi4ELi3EEENS4_18smem_ptr_flag_bitsILi8EEENSQ_INS5_IJNSA_ILi8EEESH_EEENS5_IJSH_SC_EEEEEEEvNS4_8identityESY_S18_vS19_EENS_8epilogue10collective6detail29Sm90TmaWarpSpecializedAdapterINS1C_15DefaultEpilogueIaSJ_SJ_NS1B_6thread17LinearCombinationIaLi1EiiLNS1G_9ScaleType4KindE0ELNS_15FloatRoundStyleE2EaEENS1_15EpilogueDefaultEEEEEvvEEEEvNT_6ParamsE --------------------------
	.section	.nv.constant0._ZN7cutlass13device_kernelINS_4gemm6kernel13GemmUniversalIN4cute5tupleIJiiiiEEENS1_10collective13CollectiveMmaINS1_34MainloopSm90TmaGmmaWarpSpecializedILi28ENS5_IJNS4_1CILi2EEESB_NSA_ILi1EEEEEENS1_35KernelTmaWarpSpecializedCooperativeEEENS5_IJNSA_ILi128EEESG_NSA_ILi32EEEEEEaNS5_IJlSC_lEEEaSJ_NS4_8TiledMMAINS4_8MMA_AtomIJNS4_4SM904GMMA27MMA_64x128x32_S32S8S8_SS_TNEEEENS4_6LayoutINS5_IJSB_SC_SC_EEENS5_IJSC_NSA_ILi0EEESS_EEEEENS5_IJNS4_10UnderscoreESV_SV_EEEEENS4_23SM90_TMA_LOAD_MULTICASTENS4_14ComposedLayoutINS4_7SwizzleILi1ELi4ELi3EEENS4_18smem_ptr_flag_bitsILi8EEENSQ_INS5_IJNSA_ILi8EEESH_EEENS5_IJSH_SC_EEEEEEEvNS4_8identityESY_S18_vS19_EENS_8epilogue10collective6detail29Sm90TmaWarpSpecializedAdapterINS1C_15DefaultEpilogueIaSJ_SJ_NS1B_6thread17LinearCombinationIaLi1EiiLNS1G_9ScaleType4KindE0ELNS_15FloatRoundStyleE2EaEENS1_15EpilogueDefaultEEEEEvvEEEEvNT_6ParamsE,"a",@progbits
	.sectionflags	@""
	.align	4
.nv.constant0._ZN7cutlass13device_kernelINS_4gemm6kernel13GemmUniversalIN4cute5tupleIJiiiiEEENS1_10collective13CollectiveMmaINS1_34MainloopSm90TmaGmmaWarpSpecializedILi28ENS5_IJNS4_1CILi2EEESB_NSA_ILi1EEEEEENS1_35KernelTmaWarpSpecializedCooperativeEEENS5_IJNSA_ILi128EEESG_NSA_ILi32EEEEEEaNS5_IJlSC_lEEEaSJ_NS4_8TiledMMAINS4_8MMA_AtomIJNS4_4SM904GMMA27MMA_64x128x32_S32S8S8_SS_TNEEEENS4_6LayoutINS5_IJSB_SC_SC_EEENS5_IJSC_NSA_ILi0EEESS_EEEEENS5_IJNS4_10UnderscoreESV_SV_EEEEENS4_23SM90_TMA_LOAD_MULTICASTENS4_14ComposedLayoutINS4_7SwizzleILi1ELi4ELi3EEENS4_18smem_ptr_flag_bitsILi8EEENSQ_INS5_IJNSA_ILi8EEESH_EEENS5_IJSH_SC_EEEEEEEvNS4_8identityESY_S18_vS19_EENS_8epilogue10collective6detail29Sm90TmaWarpSpecializedAdapterINS1C_15DefaultEpilogueIaSJ_SJ_NS1B_6thread17LinearCombinationIaLi1EiiLNS1G_9ScaleType4KindE0ELNS_15FloatRoundStyleE2EaEENS1_15EpilogueDefaultEEEEEvvEEEEvNT_6ParamsE:
	.zero		1664


//--------------------- SYMBOLS --------------------------

	.type		.nv.reservedSmem.offset0,@object
	.size		.nv.reservedSmem.offset0,0x4
	.type		__assertfail,@function
